//
// Generated by NVIDIA NVVM Compiler
//
// Compiler Build ID: CL-36424714
// Cuda compilation tools, release 13.0, V13.0.88
// Based on NVVM 20.0.0
//

.version 9.0
.target sm_100
.address_size 64

	// .globl	_Z9qktKernelPKfS0_Pfiiif
// _ZZ14blockReduceMaxfE6shared has been demoted
// _ZZ14blockReduceSumfE6shared has been demoted
// _ZZ9qktKernelPKfS0_PfiiifE2Qs has been demoted
// _ZZ9qktKernelPKfS0_PfiiifE2Ks has been demoted
// _ZZ13softmaxKernelPfiiE5s_max has been demoted
// _ZZ13softmaxKernelPfiiE5s_sum has been demoted
// _ZZ8pvKernelPKfS0_PfiiiE2Ps has been demoted
// _ZZ8pvKernelPKfS0_PfiiiE2Vs has been demoted

.visible .entry _Z9qktKernelPKfS0_Pfiiif(
	.param .u64 .ptr .align 1 _Z9qktKernelPKfS0_Pfiiif_param_0,
	.param .u64 .ptr .align 1 _Z9qktKernelPKfS0_Pfiiif_param_1,
	.param .u64 .ptr .align 1 _Z9qktKernelPKfS0_Pfiiif_param_2,
	.param .u32 _Z9qktKernelPKfS0_Pfiiif_param_3,
	.param .u32 _Z9qktKernelPKfS0_Pfiiif_param_4,
	.param .u32 _Z9qktKernelPKfS0_Pfiiif_param_5,
	.param .f32 _Z9qktKernelPKfS0_Pfiiif_param_6
)
{
	.reg .pred 	%p<10>;
	.reg .b32 	%r<45>;
	.reg .b32 	%f<65>;
	.reg .b64 	%rd<21>;
	// demoted variable
	.shared .align 4 .b8 _ZZ9qktKernelPKfS0_PfiiifE2Qs[1024];
	// demoted variable
	.shared .align 4 .b8 _ZZ9qktKernelPKfS0_PfiiifE2Ks[1024];
	ld.param.u64 	%rd4, [_Z9qktKernelPKfS0_Pfiiif_param_0];
	ld.param.u64 	%rd5, [_Z9qktKernelPKfS0_Pfiiif_param_1];
	ld.param.u64 	%rd6, [_Z9qktKernelPKfS0_Pfiiif_param_2];
	ld.param.u32 	%r23, [_Z9qktKernelPKfS0_Pfiiif_param_4];
	ld.param.u32 	%r24, [_Z9qktKernelPKfS0_Pfiiif_param_5];
	ld.param.f32 	%f8, [_Z9qktKernelPKfS0_Pfiiif_param_6];
	mov.u32 	%r25, %ctaid.z;
	mov.u32 	%r26, %ctaid.y;
	mov.u32 	%r27, %ctaid.x;
	shl.b32 	%r28, %r26, 4;
	mov.u32 	%r42, %tid.y;
	add.s32 	%r2, %r28, %r42;
	shl.b32 	%r29, %r27, 4;
	mov.u32 	%r40, %tid.x;
	add.s32 	%r4, %r29, %r40;
	mul.lo.s32 	%r30, %r23, %r25;
	mul.lo.s32 	%r31, %r30, %r24;
	cvt.s64.s32 	%rd1, %r31;
	mul.lo.s32 	%r5, %r30, %r23;
	setp.lt.s32 	%p1, %r24, 1;
	mov.f32 	%f64, 0f00000000;
	@%p1 bra 	$L__BB0_7;
	add.s32 	%r32, %r24, 15;
	shr.u32 	%r33, %r32, 4;
	shl.b32 	%r34, %r42, 6;
	mov.u32 	%r35, _ZZ9qktKernelPKfS0_PfiiifE2Qs;
	add.s32 	%r6, %r35, %r34;
	shl.b32 	%r36, %r40, 2;
	add.s32 	%r7, %r6, %r36;
	mov.u32 	%r37, _ZZ9qktKernelPKfS0_PfiiifE2Ks;
	add.s32 	%r9, %r37, %r36;
	add.s32 	%r8, %r9, %r34;
	neg.s32 	%r44, %r33;
	mad.lo.s32 	%r43, %r24, %r4, %r42;
	mad.lo.s32 	%r41, %r24, %r2, %r40;
	cvta.to.global.u64 	%rd2, %rd4;
	cvta.to.global.u64 	%rd3, %rd5;
	mov.f32 	%f64, 0f00000000;
$L__BB0_2:
	setp.ge.s32 	%p2, %r2, %r23;
	setp.ge.u32 	%p3, %r40, %r24;
	mov.f32 	%f62, 0f00000000;
	or.pred  	%p4, %p2, %p3;
	@%p4 bra 	$L__BB0_4;
	cvt.u64.u32 	%rd7, %r41;
	add.s64 	%rd8, %rd7, %rd1;
	shl.b64 	%rd9, %rd8, 2;
	add.s64 	%rd10, %rd2, %rd9;
	ld.global.f32 	%f62, [%rd10];
$L__BB0_4:
	setp.ge.s32 	%p5, %r4, %r23;
	st.shared.f32 	[%r7], %f62;
	setp.ge.u32 	%p6, %r42, %r24;
	mov.f32 	%f63, 0f00000000;
	or.pred  	%p7, %p5, %p6;
	@%p7 bra 	$L__BB0_6;
	cvt.u64.u32 	%rd11, %r43;
	add.s64 	%rd12, %rd11, %rd1;
	shl.b64 	%rd13, %rd12, 2;
	add.s64 	%rd14, %rd3, %rd13;
	ld.global.f32 	%f63, [%rd14];
$L__BB0_6:
	st.shared.f32 	[%r8], %f63;
	bar.sync 	0;
	ld.shared.f32 	%f13, [%r6];
	ld.shared.f32 	%f14, [%r9];
	fma.rn.f32 	%f15, %f13, %f14, %f64;
	ld.shared.f32 	%f16, [%r6+4];
	ld.shared.f32 	%f17, [%r9+64];
	fma.rn.f32 	%f18, %f16, %f17, %f15;
	ld.shared.f32 	%f19, [%r6+8];
	ld.shared.f32 	%f20, [%r9+128];
	fma.rn.f32 	%f21, %f19, %f20, %f18;
	ld.shared.f32 	%f22, [%r6+12];
	ld.shared.f32 	%f23, [%r9+192];
	fma.rn.f32 	%f24, %f22, %f23, %f21;
	ld.shared.f32 	%f25, [%r6+16];
	ld.shared.f32 	%f26, [%r9+256];
	fma.rn.f32 	%f27, %f25, %f26, %f24;
	ld.shared.f32 	%f28, [%r6+20];
	ld.shared.f32 	%f29, [%r9+320];
	fma.rn.f32 	%f30, %f28, %f29, %f27;
	ld.shared.f32 	%f31, [%r6+24];
	ld.shared.f32 	%f32, [%r9+384];
	fma.rn.f32 	%f33, %f31, %f32, %f30;
	ld.shared.f32 	%f34, [%r6+28];
	ld.shared.f32 	%f35, [%r9+448];
	fma.rn.f32 	%f36, %f34, %f35, %f33;
	ld.shared.f32 	%f37, [%r6+32];
	ld.shared.f32 	%f38, [%r9+512];
	fma.rn.f32 	%f39, %f37, %f38, %f36;
	ld.shared.f32 	%f40, [%r6+36];
	ld.shared.f32 	%f41, [%r9+576];
	fma.rn.f32 	%f42, %f40, %f41, %f39;
	ld.shared.f32 	%f43, [%r6+40];
	ld.shared.f32 	%f44, [%r9+640];
	fma.rn.f32 	%f45, %f43, %f44, %f42;
	ld.shared.f32 	%f46, [%r6+44];
	ld.shared.f32 	%f47, [%r9+704];
	fma.rn.f32 	%f48, %f46, %f47, %f45;
	ld.shared.f32 	%f49, [%r6+48];
	ld.shared.f32 	%f50, [%r9+768];
	fma.rn.f32 	%f51, %f49, %f50, %f48;
	ld.shared.f32 	%f52, [%r6+52];
	ld.shared.f32 	%f53, [%r9+832];
	fma.rn.f32 	%f54, %f52, %f53, %f51;
	ld.shared.f32 	%f55, [%r6+56];
	ld.shared.f32 	%f56, [%r9+896];
	fma.rn.f32 	%f57, %f55, %f56, %f54;
	ld.shared.f32 	%f58, [%r6+60];
	ld.shared.f32 	%f59, [%r9+960];
	fma.rn.f32 	%f64, %f58, %f59, %f57;
	bar.sync 	0;
	add.s32 	%r44, %r44, 1;
	setp.ne.s32 	%p8, %r44, 0;
	add.s32 	%r43, %r43, 16;
	add.s32 	%r42, %r42, 16;
	add.s32 	%r41, %r41, 16;
	add.s32 	%r40, %r40, 16;
	@%p8 bra 	$L__BB0_2;
$L__BB0_7:
	max.s32 	%r38, %r2, %r4;
	setp.ge.s32 	%p9, %r38, %r23;
	@%p9 bra 	$L__BB0_9;
	mul.f32 	%f60, %f8, %f64;
	mad.lo.s32 	%r39, %r23, %r2, %r4;
	cvt.s64.s32 	%rd15, %r39;
	cvt.s64.s32 	%rd16, %r5;
	add.s64 	%rd17, %rd16, %rd15;
	cvta.to.global.u64 	%rd18, %rd6;
	shl.b64 	%rd19, %rd17, 2;
	add.s64 	%rd20, %rd18, %rd19;
	st.global.f32 	[%rd20], %f60;
$L__BB0_9:
	ret;

}
	// .globl	_Z13softmaxKernelPfii
.visible .entry _Z13softmaxKernelPfii(
	.param .u64 .ptr .align 1 _Z13softmaxKernelPfii_param_0,
	.param .u32 _Z13softmaxKernelPfii_param_1,
	.param .u32 _Z13softmaxKernelPfii_param_2
)
{
	.reg .pred 	%p<40>;
	.reg .b32 	%r<76>;
	.reg .b32 	%f<84>;
	.reg .b64 	%rd<14>;
	// demoted variable
	.shared .align 4 .b8 _ZZ14blockReduceMaxfE6shared[128];
	// demoted variable
	.shared .align 4 .b8 _ZZ14blockReduceSumfE6shared[128];
	// demoted variable
	.shared .align 4 .f32 _ZZ13softmaxKernelPfiiE5s_max;
	// demoted variable
	.shared .align 4 .f32 _ZZ13softmaxKernelPfiiE5s_sum;
	ld.param.u64 	%rd2, [_Z13softmaxKernelPfii_param_0];
	ld.param.u32 	%r13, [_Z13softmaxKernelPfii_param_2];
	cvta.to.global.u64 	%rd3, %rd2;
	mov.u32 	%r14, %ctaid.y;
	mov.u32 	%r15, %ctaid.x;
	mul.lo.s32 	%r16, %r13, %r14;
	mul.lo.s32 	%r17, %r16, %r13;
	cvt.s64.s32 	%rd4, %r17;
	mul.lo.s32 	%r18, %r13, %r15;
	cvt.s64.s32 	%rd5, %r18;
	add.s64 	%rd6, %rd4, %rd5;
	shl.b64 	%rd7, %rd6, 2;
	add.s64 	%rd1, %rd3, %rd7;
	mov.u32 	%r75, %tid.x;
	setp.ge.s32 	%p2, %r75, %r13;
	mov.f32 	%f78, 0fFF800000;
	@%p2 bra 	$L__BB1_3;
	mov.f32 	%f78, 0fFF800000;
	mov.u32 	%r2, %ntid.x;
	mov.u32 	%r73, %r75;
$L__BB1_2:
	mul.wide.s32 	%rd8, %r73, 4;
	add.s64 	%rd9, %rd1, %rd8;
	ld.global.f32 	%f20, [%rd9];
	max.f32 	%f78, %f78, %f20;
	add.s32 	%r73, %r73, %r2;
	setp.lt.s32 	%p3, %r73, %r13;
	@%p3 bra 	$L__BB1_2;
$L__BB1_3:
	shr.u32 	%r5, %r75, 5;
	and.b32  	%r6, %r75, 31;
	mov.b32 	%r19, %f78;
	shfl.sync.down.b32	%r20|%p4, %r19, 16, 31, -1;
	mov.b32 	%f21, %r20;
	max.f32 	%f22, %f78, %f21;
	mov.b32 	%r21, %f22;
	shfl.sync.down.b32	%r22|%p5, %r21, 8, 31, -1;
	mov.b32 	%f23, %r22;
	max.f32 	%f24, %f22, %f23;
	mov.b32 	%r23, %f24;
	shfl.sync.down.b32	%r24|%p6, %r23, 4, 31, -1;
	mov.b32 	%f25, %r24;
	max.f32 	%f26, %f24, %f25;
	mov.b32 	%r25, %f26;
	shfl.sync.down.b32	%r26|%p7, %r25, 2, 31, -1;
	mov.b32 	%f27, %r26;
	max.f32 	%f28, %f26, %f27;
	mov.b32 	%r27, %f28;
	shfl.sync.down.b32	%r28|%p8, %r27, 1, 31, -1;
	mov.b32 	%f29, %r28;
	max.f32 	%f4, %f28, %f29;
	setp.ne.s32 	%p9, %r6, 0;
	@%p9 bra 	$L__BB1_5;
	shl.b32 	%r29, %r5, 2;
	mov.u32 	%r30, _ZZ14blockReduceMaxfE6shared;
	add.s32 	%r31, %r30, %r29;
	st.shared.f32 	[%r31], %f4;
$L__BB1_5:
	bar.sync 	0;
	mov.u32 	%r7, %ntid.x;
	shr.u32 	%r8, %r7, 5;
	setp.ge.u32 	%p10, %r75, %r8;
	mov.f32 	%f79, 0fFF800000;
	@%p10 bra 	$L__BB1_7;
	shl.b32 	%r32, %r75, 2;
	mov.u32 	%r33, _ZZ14blockReduceMaxfE6shared;
	add.s32 	%r34, %r33, %r32;
	ld.shared.f32 	%f79, [%r34];
$L__BB1_7:
	setp.gt.u32 	%p12, %r75, 31;
	mov.pred 	%p39, 0;
	@%p12 bra 	$L__BB1_10;
	mov.b32 	%r35, %f79;
	shfl.sync.down.b32	%r36|%p14, %r35, 16, 31, -1;
	mov.b32 	%f31, %r36;
	max.f32 	%f32, %f79, %f31;
	mov.b32 	%r37, %f32;
	shfl.sync.down.b32	%r38|%p15, %r37, 8, 31, -1;
	mov.b32 	%f33, %r38;
	max.f32 	%f34, %f32, %f33;
	mov.b32 	%r39, %f34;
	shfl.sync.down.b32	%r40|%p16, %r39, 4, 31, -1;
	mov.b32 	%f35, %r40;
	max.f32 	%f36, %f34, %f35;
	mov.b32 	%r41, %f36;
	shfl.sync.down.b32	%r42|%p17, %r41, 2, 31, -1;
	mov.b32 	%f37, %r42;
	max.f32 	%f38, %f36, %f37;
	mov.b32 	%r43, %f38;
	shfl.sync.down.b32	%r44|%p18, %r43, 1, 31, -1;
	mov.b32 	%f39, %r44;
	max.f32 	%f7, %f38, %f39;
	setp.ne.s32 	%p19, %r75, 0;
	@%p19 bra 	$L__BB1_10;
	st.shared.f32 	[_ZZ13softmaxKernelPfiiE5s_max], %f7;
	mov.pred 	%p39, -1;
$L__BB1_10:
	setp.ge.s32 	%p21, %r75, %r13;
	bar.sync 	0;
	mov.f32 	%f81, 0f00000000;
	@%p21 bra 	$L__BB1_13;
	mov.f32 	%f81, 0f00000000;
	ld.shared.f32 	%f8, [_ZZ13softmaxKernelPfiiE5s_max];
	mov.u32 	%r74, %r75;
$L__BB1_12:
	mul.wide.s32 	%rd10, %r74, 4;
	add.s64 	%rd11, %rd1, %rd10;
	ld.global.f32 	%f42, [%rd11];
	sub.f32 	%f43, %f42, %f8;
	fma.rn.f32 	%f44, %f43, 0f3BBB989D, 0f3F000000;
	cvt.sat.f32.f32 	%f45, %f44;
	mov.f32 	%f46, 0f4B400001;
	mov.f32 	%f47, 0f437C0000;
	fma.rm.f32 	%f48, %f45, %f47, %f46;
	add.f32 	%f49, %f48, 0fCB40007F;
	neg.f32 	%f50, %f49;
	fma.rn.f32 	%f51, %f43, 0f3FB8AA3B, %f50;
	fma.rn.f32 	%f52, %f43, 0f32A57060, %f51;
	mov.b32 	%r45, %f48;
	shl.b32 	%r46, %r45, 23;
	mov.b32 	%f53, %r46;
	ex2.approx.ftz.f32 	%f54, %f52;
	mul.f32 	%f55, %f54, %f53;
	st.global.f32 	[%rd11], %f55;
	add.f32 	%f81, %f81, %f55;
	add.s32 	%r74, %r74, %r7;
	setp.lt.s32 	%p22, %r74, %r13;
	@%p22 bra 	$L__BB1_12;
$L__BB1_13:
	setp.ne.s32 	%p23, %r6, 0;
	mov.b32 	%r47, %f81;
	shfl.sync.down.b32	%r48|%p24, %r47, 16, 31, -1;
	mov.b32 	%f56, %r48;
	add.f32 	%f57, %f81, %f56;
	mov.b32 	%r49, %f57;
	shfl.sync.down.b32	%r50|%p25, %r49, 8, 31, -1;
	mov.b32 	%f58, %r50;
	add.f32 	%f59, %f57, %f58;
	mov.b32 	%r51, %f59;
	shfl.sync.down.b32	%r52|%p26, %r51, 4, 31, -1;
	mov.b32 	%f60, %r52;
	add.f32 	%f61, %f59, %f60;
	mov.b32 	%r53, %f61;
	shfl.sync.down.b32	%r54|%p27, %r53, 2, 31, -1;
	mov.b32 	%f62, %r54;
	add.f32 	%f63, %f61, %f62;
	mov.b32 	%r55, %f63;
	shfl.sync.down.b32	%r56|%p28, %r55, 1, 31, -1;
	mov.b32 	%f64, %r56;
	add.f32 	%f12, %f63, %f64;
	@%p23 bra 	$L__BB1_15;
	shl.b32 	%r57, %r5, 2;
	mov.u32 	%r58, _ZZ14blockReduceSumfE6shared;
	add.s32 	%r59, %r58, %r57;
	st.shared.f32 	[%r59], %f12;
$L__BB1_15:
	setp.ge.u32 	%p29, %r75, %r8;
	bar.sync 	0;
	mov.f32 	%f83, 0f00000000;
	@%p29 bra 	$L__BB1_17;
	shl.b32 	%r60, %r75, 2;
	mov.u32 	%r61, _ZZ14blockReduceSumfE6shared;
	add.s32 	%r62, %r61, %r60;
	ld.shared.f32 	%f83, [%r62];
$L__BB1_17:
	setp.gt.u32 	%p30, %r75, 31;
	@%p30 bra 	$L__BB1_19;
	mov.b32 	%r63, %f83;
	shfl.sync.down.b32	%r64|%p31, %r63, 16, 31, -1;
	mov.b32 	%f66, %r64;
	add.f32 	%f67, %f83, %f66;
	mov.b32 	%r65, %f67;
	shfl.sync.down.b32	%r66|%p32, %r65, 8, 31, -1;
	mov.b32 	%f68, %r66;
	add.f32 	%f69, %f67, %f68;
	mov.b32 	%r67, %f69;
	shfl.sync.down.b32	%r68|%p33, %r67, 4, 31, -1;
	mov.b32 	%f70, %r68;
	add.f32 	%f71, %f69, %f70;
	mov.b32 	%r69, %f71;
	shfl.sync.down.b32	%r70|%p34, %r69, 2, 31, -1;
	mov.b32 	%f72, %r70;
	add.f32 	%f73, %f71, %f72;
	mov.b32 	%r71, %f73;
	shfl.sync.down.b32	%r72|%p35, %r71, 1, 31, -1;
	mov.b32 	%f74, %r72;
	add.f32 	%f83, %f73, %f74;
$L__BB1_19:
	not.pred 	%p36, %p39;
	@%p36 bra 	$L__BB1_21;
	st.shared.f32 	[_ZZ13softmaxKernelPfiiE5s_sum], %f83;
$L__BB1_21:
	setp.ge.s32 	%p37, %r75, %r13;
	bar.sync 	0;
	@%p37 bra 	$L__BB1_24;
	ld.shared.f32 	%f17, [_ZZ13softmaxKernelPfiiE5s_sum];
$L__BB1_23:
	mul.wide.s32 	%rd12, %r75, 4;
	add.s64 	%rd13, %rd1, %rd12;
	ld.global.f32 	%f75, [%rd13];
	div.rn.f32 	%f76, %f75, %f17;
	st.global.f32 	[%rd13], %f76;
	add.s32 	%r75, %r75, %r7;
	setp.lt.s32 	%p38, %r75, %r13;
	@%p38 bra 	$L__BB1_23;
$L__BB1_24:
	ret;

}
	// .globl	_Z8pvKernelPKfS0_Pfiii
.visible .entry _Z8pvKernelPKfS0_Pfiii(
	.param .u64 .ptr .align 1 _Z8pvKernelPKfS0_Pfiii_param_0,
	.param .u64 .ptr .align 1 _Z8pvKernelPKfS0_Pfiii_param_1,
	.param .u64 .ptr .align 1 _Z8pvKernelPKfS0_Pfiii_param_2,
	.param .u32 _Z8pvKernelPKfS0_Pfiii_param_3,
	.param .u32 _Z8pvKernelPKfS0_Pfiii_param_4,
	.param .u32 _Z8pvKernelPKfS0_Pfiii_param_5
)
{
	.reg .pred 	%p<10>;
	.reg .b32 	%r<47>;
	.reg .b32 	%f<63>;
	.reg .b64 	%rd<21>;
	// demoted variable
	.shared .align 4 .b8 _ZZ8pvKernelPKfS0_PfiiiE2Ps[1024];
	// demoted variable
	.shared .align 4 .b8 _ZZ8pvKernelPKfS0_PfiiiE2Vs[1024];
	ld.param.u64 	%rd5, [_Z8pvKernelPKfS0_Pfiii_param_0];
	ld.param.u64 	%rd6, [_Z8pvKernelPKfS0_Pfiii_param_1];
	ld.param.u64 	%rd7, [_Z8pvKernelPKfS0_Pfiii_param_2];
	ld.param.u32 	%r25, [_Z8pvKernelPKfS0_Pfiii_param_4];
	ld.param.u32 	%r26, [_Z8pvKernelPKfS0_Pfiii_param_5];
	mov.u32 	%r27, %ctaid.z;
	mov.u32 	%r28, %ctaid.y;
	mov.u32 	%r29, %ctaid.x;
	shl.b32 	%r30, %r28, 4;
	mov.u32 	%r44, %tid.y;
	add.s32 	%r2, %r30, %r44;
	shl.b32 	%r3, %r29, 4;
	mov.u32 	%r42, %tid.x;
	add.s32 	%r5, %r3, %r42;
	mul.lo.s32 	%r31, %r25, %r27;
	mul.lo.s32 	%r6, %r31, %r25;
	mul.lo.s32 	%r32, %r31, %r26;
	cvt.s64.s32 	%rd1, %r32;
	setp.lt.s32 	%p1, %r25, 1;
	mov.f32 	%f62, 0f00000000;
	@%p1 bra 	$L__BB2_7;
	add.s32 	%r33, %r25, 15;
	shr.u32 	%r34, %r33, 4;
	shl.b32 	%r35, %r44, 6;
	mov.u32 	%r36, _ZZ8pvKernelPKfS0_PfiiiE2Ps;
	add.s32 	%r7, %r36, %r35;
	shl.b32 	%r37, %r42, 2;
	add.s32 	%r8, %r7, %r37;
	mov.u32 	%r38, _ZZ8pvKernelPKfS0_PfiiiE2Vs;
	add.s32 	%r10, %r38, %r37;
	add.s32 	%r9, %r10, %r35;
	neg.s32 	%r46, %r34;
	mad.lo.s32 	%r39, %r44, %r26, %r42;
	add.s32 	%r45, %r39, %r3;
	shl.b32 	%r13, %r26, 4;
	mad.lo.s32 	%r43, %r25, %r2, %r42;
	cvt.s64.s32 	%rd2, %r6;
	cvta.to.global.u64 	%rd3, %rd5;
	cvta.to.global.u64 	%rd4, %rd6;
	mov.f32 	%f62, 0f00000000;
$L__BB2_2:
	max.u32 	%r40, %r2, %r42;
	setp.ge.u32 	%p2, %r40, %r25;
	mov.f32 	%f60, 0f00000000;
	@%p2 bra 	$L__BB2_4;
	cvt.u64.u32 	%rd8, %r43;
	add.s64 	%rd9, %rd8, %rd2;
	shl.b64 	%rd10, %rd9, 2;
	add.s64 	%rd11, %rd3, %rd10;
	ld.global.f32 	%f60, [%rd11];
$L__BB2_4:
	setp.ge.s32 	%p3, %r5, %r26;
	st.shared.f32 	[%r8], %f60;
	setp.ge.u32 	%p4, %r44, %r25;
	mov.f32 	%f61, 0f00000000;
	or.pred  	%p5, %p4, %p3;
	@%p5 bra 	$L__BB2_6;
	cvt.u64.u32 	%rd12, %r45;
	add.s64 	%rd13, %rd12, %rd1;
	shl.b64 	%rd14, %rd13, 2;
	add.s64 	%rd15, %rd4, %rd14;
	ld.global.f32 	%f61, [%rd15];
$L__BB2_6:
	st.shared.f32 	[%r9], %f61;
	bar.sync 	0;
	ld.shared.f32 	%f12, [%r7];
	ld.shared.f32 	%f13, [%r10];
	fma.rn.f32 	%f14, %f12, %f13, %f62;
	ld.shared.f32 	%f15, [%r7+4];
	ld.shared.f32 	%f16, [%r10+64];
	fma.rn.f32 	%f17, %f15, %f16, %f14;
	ld.shared.f32 	%f18, [%r7+8];
	ld.shared.f32 	%f19, [%r10+128];
	fma.rn.f32 	%f20, %f18, %f19, %f17;
	ld.shared.f32 	%f21, [%r7+12];
	ld.shared.f32 	%f22, [%r10+192];
	fma.rn.f32 	%f23, %f21, %f22, %f20;
	ld.shared.f32 	%f24, [%r7+16];
	ld.shared.f32 	%f25, [%r10+256];
	fma.rn.f32 	%f26, %f24, %f25, %f23;
	ld.shared.f32 	%f27, [%r7+20];
	ld.shared.f32 	%f28, [%r10+320];
	fma.rn.f32 	%f29, %f27, %f28, %f26;
	ld.shared.f32 	%f30, [%r7+24];
	ld.shared.f32 	%f31, [%r10+384];
	fma.rn.f32 	%f32, %f30, %f31, %f29;
	ld.shared.f32 	%f33, [%r7+28];
	ld.shared.f32 	%f34, [%r10+448];
	fma.rn.f32 	%f35, %f33, %f34, %f32;
	ld.shared.f32 	%f36, [%r7+32];
	ld.shared.f32 	%f37, [%r10+512];
	fma.rn.f32 	%f38, %f36, %f37, %f35;
	ld.shared.f32 	%f39, [%r7+36];
	ld.shared.f32 	%f40, [%r10+576];
	fma.rn.f32 	%f41, %f39, %f40, %f38;
	ld.shared.f32 	%f42, [%r7+40];
	ld.shared.f32 	%f43, [%r10+640];
	fma.rn.f32 	%f44, %f42, %f43, %f41;
	ld.shared.f32 	%f45, [%r7+44];
	ld.shared.f32 	%f46, [%r10+704];
	fma.rn.f32 	%f47, %f45, %f46, %f44;
	ld.shared.f32 	%f48, [%r7+48];
	ld.shared.f32 	%f49, [%r10+768];
	fma.rn.f32 	%f50, %f48, %f49, %f47;
	ld.shared.f32 	%f51, [%r7+52];
	ld.shared.f32 	%f52, [%r10+832];
	fma.rn.f32 	%f53, %f51, %f52, %f50;
	ld.shared.f32 	%f54, [%r7+56];
	ld.shared.f32 	%f55, [%r10+896];
	fma.rn.f32 	%f56, %f54, %f55, %f53;
	ld.shared.f32 	%f57, [%r7+60];
	ld.shared.f32 	%f58, [%r10+960];
	fma.rn.f32 	%f62, %f57, %f58, %f56;
	bar.sync 	0;
	add.s32 	%r46, %r46, 1;
	setp.ne.s32 	%p6, %r46, 0;
	add.s32 	%r45, %r45, %r13;
	add.s32 	%r44, %r44, 16;
	add.s32 	%r43, %r43, 16;
	add.s32 	%r42, %r42, 16;
	@%p6 bra 	$L__BB2_2;
$L__BB2_7:
	setp.ge.s32 	%p7, %r2, %r25;
	setp.ge.s32 	%p8, %r5, %r26;
	or.pred  	%p9, %p7, %p8;
	@%p9 bra 	$L__BB2_9;
	mad.lo.s32 	%r41, %r26, %r2, %r5;
	cvt.s64.s32 	%rd16, %r41;
	add.s64 	%rd17, %rd16, %rd1;
	cvta.to.global.u64 	%rd18, %rd7;
	shl.b64 	%rd19, %rd17, 2;
	add.s64 	%rd20, %rd18, %rd19;
	st.global.f32 	[%rd20], %f62;
$L__BB2_9:
	ret;

}


// ===== COMPILED SASS (sm_100) =====

	.target	sm_100

	.elftype	@"ET_EXEC"


//--------------------- .note.nv.tkinfo           --------------------------
	.section	.note.nv.tkinfo,"",@"SHT_NOTE"
	.sectionflags	@"SHF_NOTE_NV_TKINFO"
	.tkinfo
        /*0018*/ 	.word	0x00000002
        /*0030*/ 	.string	""
        /*0030*/ 	.string	"ptxas"
        /*0030*/ 	.string	"Cuda compilation tools, release 13.0, V13.0.88"
        /*0030*/ 	.string	"Build cuda_13.0.r13.0/compiler.36424714_0"
        /*0030*/ 	.string	"-arch sm_100 -m 64 "



//--------------------- .note.nv.cuinfo           --------------------------
	.section	.note.nv.cuinfo,"",@"SHT_NOTE"
	.sectionflags	@"SHF_NOTE_NV_CUINFO"
        /*0018*/ 	.short	0x0002
        /*001a*/ 	.short	0x0064
        /*001c*/ 	.short	0x0082
	.zero		2


//--------------------- .nv.info                  --------------------------
	.section	.nv.info,"",@"SHT_CUDA_INFO"
	.align	4


	//----- nvinfo : EIATTR_REGCOUNT
	.align		4
        /*0000*/ 	.byte	0x04, 0x2f
        /*0002*/ 	.short	(.L_1 - .L_0)
	.align		4
.L_0:
        /*0004*/ 	.word	index@(_Z9qktKernelPKfS0_Pfiiif)
        /*0008*/ 	.word	0x00000020


	//----- nvinfo : EIATTR_FRAME_SIZE
	.align		4
.L_1:
        /*000c*/ 	.byte	0x04, 0x11
        /*000e*/ 	.short	(.L_3 - .L_2)
	.align		4
.L_2:
        /*0010*/ 	.word	index@(_Z9qktKernelPKfS0_Pfiiif)
        /*0014*/ 	.word	0x00000000


	//----- nvinfo : EIATTR_REGCOUNT
	.align		4
.L_3:
        /*0018*/ 	.byte	0x04, 0x2f
        /*001a*/ 	.short	(.L_5 - .L_4)
	.align		4
.L_4:
        /*001c*/ 	.word	index@(_Z13softmaxKernelPfii)
        /*0020*/ 	.word	0x00000014


	//----- nvinfo : EIATTR_FRAME_SIZE
	.align		4
.L_5:
        /*0024*/ 	.byte	0x04, 0x11
        /*0026*/ 	.short	(.L_7 - .L_6)
	.align		4
.L_6:
        /*0028*/ 	.word	index@($__internal_0_$__cuda_sm3x_div_rn_noftz_f32_slowpath)
        /*002c*/ 	.word	0x00000000


	//----- nvinfo : EIATTR_FRAME_SIZE
	.align		4
.L_7:
        /*0030*/ 	.byte	0x04, 0x11
        /*0032*/ 	.short	(.L_9 - .L_8)
	.align		4
.L_8:
        /*0034*/ 	.word	index@(_Z13softmaxKernelPfii)
        /*0038*/ 	.word	0x00000000


	//----- nvinfo : EIATTR_REGCOUNT
	.align		4
.L_9:
        /*003c*/ 	.byte	0x04, 0x2f
        /*003e*/ 	.short	(.L_11 - .L_10)
	.align		4
.L_10:
        /*0040*/ 	.word	index@(_Z8pvKernelPKfS0_Pfiii)
        /*0044*/ 	.word	0x00000020


	//----- nvinfo : EIATTR_FRAME_SIZE
	.align		4
.L_11:
        /*0048*/ 	.byte	0x04, 0x11
        /*004a*/ 	.short	(.L_13 - .L_12)
	.align		4
.L_12:
        /*004c*/ 	.word	index@(_Z8pvKernelPKfS0_Pfiii)
        /*0050*/ 	.word	0x00000000


	//----- nvinfo : EIATTR_MIN_STACK_SIZE
	.align		4
.L_13:
        /*0054*/ 	.byte	0x04, 0x12
        /*0056*/ 	.short	(.L_15 - .L_14)
	.align		4
.L_14:
        /*0058*/ 	.word	index@(_Z8pvKernelPKfS0_Pfiii)
        /*005c*/ 	.word	0x00000000


	//----- nvinfo : EIATTR_MIN_STACK_SIZE
	.align		4
.L_15:
        /*0060*/ 	.byte	0x04, 0x12
        /*0062*/ 	.short	(.L_17 - .L_16)
	.align		4
.L_16:
        /*0064*/ 	.word	index@(_Z13softmaxKernelPfii)
        /*0068*/ 	.word	0x00000000


	//----- nvinfo : EIATTR_MIN_STACK_SIZE
	.align		4
.L_17:
        /*006c*/ 	.byte	0x04, 0x12
        /*006e*/ 	.short	(.L_19 - .L_18)
	.align		4
.L_18:
        /*0070*/ 	.word	index@(_Z9qktKernelPKfS0_Pfiiif)
        /*0074*/ 	.word	0x00000000
.L_19:


//--------------------- .nv.compat                --------------------------
	.section	.nv.compat,"",@"SHT_CUDA_COMPAT_INFO"
	.align	4
        /*0000*/ 	.byte	0x02, 0x09, 0x00, 0x00, 0x02, 0x02, 0x01, 0x00, 0x02, 0x05, 0x05, 0x00, 0x03, 0x07, 0x01, 0x01
        /*0010*/ 	.byte	0x02, 0x03, 0x00, 0x00, 0x02, 0x06, 0x01, 0x00, 0x04, 0x0b, 0x08, 0x00, 0x01, 0x00, 0x00, 0x00
        /*0020*/ 	.byte	0x00, 0x00, 0x00, 0x00


//--------------------- .nv.info._Z8pvKernelPKfS0_Pfiii --------------------------
	.section	.nv.info._Z8pvKernelPKfS0_Pfiii,"",@"SHT_CUDA_INFO"
	.sectionflags	@""
	.align	4


	//----- nvinfo : EIATTR_CUDA_API_VERSION
	.align		4
        /*0000*/ 	.byte	0x04, 0x37
        /*0002*/ 	.short	(.L_21 - .L_20)
.L_20:
        /*0004*/ 	.word	0x00000082


	//----- nvinfo : EIATTR_KPARAM_INFO
	.align		4
.L_21:
        /*0008*/ 	.byte	0x04, 0x17
        /*000a*/ 	.short	(.L_23 - .L_22)
.L_22:
        /*000c*/ 	.word	0x00000000
        /*0010*/ 	.short	0x0005
        /*0012*/ 	.short	0x0020
        /*0014*/ 	.byte	0x00, 0xf0, 0x11, 0x00


	//----- nvinfo : EIATTR_KPARAM_INFO
	.align		4
.L_23:
        /*0018*/ 	.byte	0x04, 0x17
        /*001a*/ 	.short	(.L_25 - .L_24)
.L_24:
        /*001c*/ 	.word	0x00000000
        /*0020*/ 	.short	0x0004
        /*0022*/ 	.short	0x001c
        /*0024*/ 	.byte	0x00, 0xf0, 0x11, 0x00


	//----- nvinfo : EIATTR_KPARAM_INFO
	.align		4
.L_25:
        /*0028*/ 	.byte	0x04, 0x17
        /*002a*/ 	.short	(.L_27 - .L_26)
.L_26:
        /*002c*/ 	.word	0x00000000
        /*0030*/ 	.short	0x0003
        /*0032*/ 	.short	0x0018
        /*0034*/ 	.byte	0x00, 0xf0, 0x11, 0x00


	//----- nvinfo : EIATTR_KPARAM_INFO
	.align		4
.L_27:
        /*0038*/ 	.byte	0x04, 0x17
        /*003a*/ 	.short	(.L_29 - .L_28)
.L_28:
        /*003c*/ 	.word	0x00000000
        /*0040*/ 	.short	0x0002
        /*0042*/ 	.short	0x0010
        /*0044*/ 	.byte	0x00, 0xf5, 0x21, 0x00


	//----- nvinfo : EIATTR_KPARAM_INFO
	.align		4
.L_29:
        /*0048*/ 	.byte	0x04, 0x17
        /*004a*/ 	.short	(.L_31 - .L_30)
.L_30:
        /*004c*/ 	.word	0x00000000
        /*0050*/ 	.short	0x0001
        /*0052*/ 	.short	0x0008
        /*0054*/ 	.byte	0x00, 0xf5, 0x21, 0x00


	//----- nvinfo : EIATTR_KPARAM_INFO
	.align		4
.L_31:
        /*0058*/ 	.byte	0x04, 0x17
        /*005a*/ 	.short	(.L_33 - .L_32)
.L_32:
        /*005c*/ 	.word	0x00000000
        /*0060*/ 	.short	0x0000
        /*0062*/ 	.short	0x0000
        /*0064*/ 	.byte	0x00, 0xf5, 0x21, 0x00


	//----- nvinfo : EIATTR_SPARSE_MMA_MASK
	.align		4
.L_33:
        /*0068*/ 	.byte	0x03, 0x50
        /*006a*/ 	.short	0x0000


	//----- nvinfo : EIATTR_MAXREG_COUNT
	.align		4
        /*006c*/ 	.byte	0x03, 0x1b
        /*006e*/ 	.short	0x00ff


	//----- nvinfo : EIATTR_NUM_BARRIERS
	.align		4
        /*0070*/ 	.byte	0x02, 0x4c
        /*0072*/ 	.byte	0x01
	.zero		1


	//----- nvinfo : EIATTR_MERCURY_ISA_VERSION
	.align		4
        /*0074*/ 	.byte	0x03, 0x5f
        /*0076*/ 	.short	0x0101


	//----- nvinfo : EIATTR_VRC_CTA_INIT_COUNT
	.align		4
        /*0078*/ 	.byte	0x02, 0x4a
	.zero		1
	.zero		1


	//----- nvinfo : EIATTR_EXIT_INSTR_OFFSETS
	.align		4
        /*007c*/ 	.byte	0x04, 0x1c
        /*007e*/ 	.short	(.L_35 - .L_34)


	//   ....[0]....
.L_34:
        /*0080*/ 	.word	0x000006b0


	//   ....[1]....
        /*0084*/ 	.word	0x00000730


	//----- nvinfo : EIATTR_CBANK_PARAM_SIZE
	.align		4
.L_35:
        /*0088*/ 	.byte	0x03, 0x19
        /*008a*/ 	.short	0x0024


	//----- nvinfo : EIATTR_PARAM_CBANK
	.align		4
        /*008c*/ 	.byte	0x04, 0x0a
        /*008e*/ 	.short	(.L_37 - .L_36)
	.align		4
.L_36:
        /*0090*/ 	.word	index@(.nv.constant0._Z8pvKernelPKfS0_Pfiii)
        /*0094*/ 	.short	0x0380
        /*0096*/ 	.short	0x0024


	//----- nvinfo : EIATTR_SW_WAR
	.align		4
.L_37:
        /*0098*/ 	.byte	0x04, 0x36
        /*009a*/ 	.short	(.L_39 - .L_38)
.L_38:
        /*009c*/ 	.word	0x00000008
.L_39:


//--------------------- .nv.info._Z13softmaxKernelPfii --------------------------
	.section	.nv.info._Z13softmaxKernelPfii,"",@"SHT_CUDA_INFO"
	.sectionflags	@""
	.align	4


	//----- nvinfo : EIATTR_CUDA_API_VERSION
	.align		4
        /*0000*/ 	.byte	0x04, 0x37
        /*0002*/ 	.short	(.L_41 - .L_40)
.L_40:
        /*0004*/ 	.word	0x00000082


	//----- nvinfo : EIATTR_KPARAM_INFO
	.align		4
.L_41:
        /*0008*/ 	.byte	0x04, 0x17
        /*000a*/ 	.short	(.L_43 - .L_42)
.L_42:
        /*000c*/ 	.word	0x00000000
        /*0010*/ 	.short	0x0002
        /*0012*/ 	.short	0x000c
        /*0014*/ 	.byte	0x00, 0xf0, 0x11, 0x00


	//----- nvinfo : EIATTR_KPARAM_INFO
	.align		4
.L_43:
        /*0018*/ 	.byte	0x04, 0x17
        /*001a*/ 	.short	(.L_45 - .L_44)
.L_44:
        /*001c*/ 	.word	0x00000000
        /*0020*/ 	.short	0x0001
        /*0022*/ 	.short	0x0008
        /*0024*/ 	.byte	0x00, 0xf0, 0x11, 0x00


	//----- nvinfo : EIATTR_KPARAM_INFO
	.align		4
.L_45:
        /*0028*/ 	.byte	0x04, 0x17
        /*002a*/ 	.short	(.L_47 - .L_46)
.L_46:
        /*002c*/ 	.word	0x00000000
        /*0030*/ 	.short	0x0000
        /*0032*/ 	.short	0x0000
        /*0034*/ 	.byte	0x00, 0xf5, 0x21, 0x00


	//----- nvinfo : EIATTR_SPARSE_MMA_MASK
	.align		4
.L_47:
        /*0038*/ 	.byte	0x03, 0x50
        /*003a*/ 	.short	0x0000


	//----- nvinfo : EIATTR_MAXREG_COUNT
	.align		4
        /*003c*/ 	.byte	0x03, 0x1b
        /*003e*/ 	.short	0x00ff


	//----- nvinfo : EIATTR_NUM_BARRIERS
	.align		4
        /*0040*/ 	.byte	0x02, 0x4c
        /*0042*/ 	.byte	0x01
	.zero		1


	//----- nvinfo : EIATTR_MERCURY_ISA_VERSION
	.align		4
        /*0044*/ 	.byte	0x03, 0x5f
        /*0046*/ 	.short	0x0101


	//----- nvinfo : EIATTR_COOP_GROUP_MASK_REGIDS
	.align		4
        /*0048*/ 	.byte	0x04, 0x29
        /*004a*/ 	.short	(.L_49 - .L_48)


	//   ....[0]....
.L_48:
        /*004c*/ 	.word	0xffffffff


	//   ....[1]....
        /*0050*/ 	.word	0xffffffff


	//   ....[2]....
        /*0054*/ 	.word	0xffffffff


	//   ....[3]....
        /*0058*/ 	.word	0xffffffff


	//   ....[4]....
        /*005c*/ 	.word	0xffffffff


	//   ....[5]....
        /*0060*/ 	.word	0xffffffff


	//   ....[6]....
        /*0064*/ 	.word	0xffffffff


	//   ....[7]....
        /*0068*/ 	.word	0xffffffff


	//   ....[8]....
        /*006c*/ 	.word	0xffffffff


	//   ....[9]....
        /*0070*/ 	.word	0xffffffff


	//   ....[10]....
        /*0074*/ 	.word	0xffffffff


	//   ....[11]....
        /*0078*/ 	.word	0xffffffff


	//   ....[12]....
        /*007c*/ 	.word	0xffffffff


	//   ....[13]....
        /*0080*/ 	.word	0xffffffff


	//   ....[14]....
        /*0084*/ 	.word	0xffffffff


	//   ....[15]....
        /*0088*/ 	.word	0xffffffff


	//   ....[16]....
        /*008c*/ 	.word	0xffffffff


	//   ....[17]....
        /*0090*/ 	.word	0xffffffff


	//   ....[18]....
        /*0094*/ 	.word	0xffffffff


	//   ....[19]....
        /*0098*/ 	.word	0xffffffff


	//   ....[20]....
        /*009c*/ 	.word	0x0500000c


	//   ....[21]....
        /*00a0*/ 	.word	0x0500000c


	//   ....[22]....
        /*00a4*/ 	.word	0x0500000c


	//   ....[23]....
        /*00a8*/ 	.word	0x0500000c


	//   ....[24]....
        /*00ac*/ 	.word	0x0500000c


	//   ....[25]....
        /*00b0*/ 	.word	0x0500000c


	//   ....[26]....
        /*00b4*/ 	.word	0x0500000c


	//   ....[27]....
        /*00b8*/ 	.word	0x0500000c


	//   ....[28]....
        /*00bc*/ 	.word	0x0500000c


	//   ....[29]....
        /*00c0*/ 	.word	0x0500000c


	//----- nvinfo : EIATTR_COOP_GROUP_INSTR_OFFSETS
	.align		4
.L_49:
        /*00c4*/ 	.byte	0x04, 0x28
        /*00c6*/ 	.short	(.L_51 - .L_50)


	//   ....[0]....
.L_50:
        /*00c8*/ 	.word	0x000001f0


	//   ....[1]....
        /*00cc*/ 	.word	0x00000240


	//   ....[2]....
        /*00d0*/ 	.word	0x00000290


	//   ....[3]....
        /*00d4*/ 	.word	0x000002f0


	//   ....[4]....
        /*00d8*/ 	.word	0x00000340


	//   ....[5]....
        /*00dc*/ 	.word	0x000003f0


	//   ....[6]....
        /*00e0*/ 	.word	0x00000410


	//   ....[7]....
        /*00e4*/ 	.word	0x00000430


	//   ....[8]....
        /*00e8*/ 	.word	0x00000450


	//   ....[9]....
        /*00ec*/ 	.word	0x00000470


	//   ....[10]....
        /*00f0*/ 	.word	0x000006e0


	//   ....[11]....
        /*00f4*/ 	.word	0x00000750


	//   ....[12]....
        /*00f8*/ 	.word	0x000007b0


	//   ....[13]....
        /*00fc*/ 	.word	0x000007e0


	//   ....[14]....
        /*0100*/ 	.word	0x00000810


	//   ....[15]....
        /*0104*/ 	.word	0x000008c0


	//   ....[16]....
        /*0108*/ 	.word	0x000008e0


	//   ....[17]....
        /*010c*/ 	.word	0x00000900


	//   ....[18]....
        /*0110*/ 	.word	0x00000920


	//   ....[19]....
        /*0114*/ 	.word	0x00000940


	//   ....[20]....
        /*0118*/ 	.word	0x00000bc0


	//   ....[21]....
        /*011c*/ 	.word	0x00000c30


	//   ....[22]....
        /*0120*/ 	.word	0x00000ca0


	//   ....[23]....
        /*0124*/ 	.word	0x00000d10


	//   ....[24]....
        /*0128*/ 	.word	0x00000d80


	//   ....[25]....
        /*012c*/ 	.word	0x00000e00


	//   ....[26]....
        /*0130*/ 	.word	0x00000e70


	//   ....[27]....
        /*0134*/ 	.word	0x00000ee0


	//   ....[28]....
        /*0138*/ 	.word	0x00000f50


	//   ....[29]....
        /*013c*/ 	.word	0x00000fc0


	//----- nvinfo : EIATTR_VRC_CTA_INIT_COUNT
	.align		4
.L_51:
        /*0140*/ 	.byte	0x02, 0x4a
	.zero		1
	.zero		1


	//----- nvinfo : EIATTR_EXIT_INSTR_OFFSETS
	.align		4
        /*0144*/ 	.byte	0x04, 0x1c
        /*0146*/ 	.short	(.L_53 - .L_52)


	//   ....[0]....
.L_52:
        /*0148*/ 	.word	0x000009d0


	//   ....[1]....
        /*014c*/ 	.word	0x00000b60


	//----- nvinfo : EIATTR_CRS_STACK_SIZE
	.align		4
.L_53:
        /*0150*/ 	.byte	0x04, 0x1e
        /*0152*/ 	.short	(.L_55 - .L_54)
.L_54:
        /*0154*/ 	.word	0x00000000


	//----- nvinfo : EIATTR_CBANK_PARAM_SIZE
	.align		4
.L_55:
        /*0158*/ 	.byte	0x03, 0x19
        /*015a*/ 	.short	0x0010


	//----- nvinfo : EIATTR_PARAM_CBANK
	.align		4
        /*015c*/ 	.byte	0x04, 0x0a
        /*015e*/ 	.short	(.L_57 - .L_56)
	.align		4
.L_56:
        /*0160*/ 	.word	index@(.nv.constant0._Z13softmaxKernelPfii)
        /*0164*/ 	.short	0x0380
        /*0166*/ 	.short	0x0010


	//----- nvinfo : EIATTR_SW_WAR
	.align		4
.L_57:
        /*0168*/ 	.byte	0x04, 0x36
        /*016a*/ 	.short	(.L_59 - .L_58)
.L_58:
        /*016c*/ 	.word	0x00000008
.L_59:


//--------------------- .nv.info._Z9qktKernelPKfS0_Pfiiif --------------------------
	.section	.nv.info._Z9qktKernelPKfS0_Pfiiif,"",@"SHT_CUDA_INFO"
	.sectionflags	@""
	.align	4


	//----- nvinfo : EIATTR_CUDA_API_VERSION
	.align		4
        /*0000*/ 	.byte	0x04, 0x37
        /*0002*/ 	.short	(.L_61 - .L_60)
.L_60:
        /*0004*/ 	.word	0x00000082


	//----- nvinfo : EIATTR_KPARAM_INFO
	.align		4
.L_61:
        /*0008*/ 	.byte	0x04, 0x17
        /*000a*/ 	.short	(.L_63 - .L_62)
.L_62:
        /*000c*/ 	.word	0x00000000
        /*0010*/ 	.short	0x0006
        /*0012*/ 	.short	0x0024
        /*0014*/ 	.byte	0x00, 0xf0, 0x11, 0x00


	//----- nvinfo : EIATTR_KPARAM_INFO
	.align		4
.L_63:
        /*0018*/ 	.byte	0x04, 0x17
        /*001a*/ 	.short	(.L_65 - .L_64)
.L_64:
        /*001c*/ 	.word	0x00000000
        /*0020*/ 	.short	0x0005
        /*0022*/ 	.short	0x0020
        /*0024*/ 	.byte	0x00, 0xf0, 0x11, 0x00


	//----- nvinfo : EIATTR_KPARAM_INFO
	.align		4
.L_65:
        /*0028*/ 	.byte	0x04, 0x17
        /*002a*/ 	.short	(.L_67 - .L_66)
.L_66:
        /*002c*/ 	.word	0x00000000
        /*0030*/ 	.short	0x0004
        /*0032*/ 	.short	0x001c
        /*0034*/ 	.byte	0x00, 0xf0, 0x11, 0x00


	//----- nvinfo : EIATTR_KPARAM_INFO
	.align		4
.L_67:
        /*0038*/ 	.byte	0x04, 0x17
        /*003a*/ 	.short	(.L_69 - .L_68)
.L_68:
        /*003c*/ 	.word	0x00000000
        /*0040*/ 	.short	0x0003
        /*0042*/ 	.short	0x0018
        /*0044*/ 	.byte	0x00, 0xf0, 0x11, 0x00


	//----- nvinfo : EIATTR_KPARAM_INFO
	.align		4
.L_69:
        /*0048*/ 	.byte	0x04, 0x17
        /*004a*/ 	.short	(.L_71 - .L_70)
.L_70:
        /*004c*/ 	.word	0x00000000
        /*0050*/ 	.short	0x0002
        /*0052*/ 	.short	0x0010
        /*0054*/ 	.byte	0x00, 0xf5, 0x21, 0x00


	//----- nvinfo : EIATTR_KPARAM_INFO
	.align		4
.L_71:
        /*0058*/ 	.byte	0x04, 0x17
        /*005a*/ 	.short	(.L_73 - .L_72)
.L_72:
        /*005c*/ 	.word	0x00000000
        /*0060*/ 	.short	0x0001
        /*0062*/ 	.short	0x0008
        /*0064*/ 	.byte	0x00, 0xf5, 0x21, 0x00


	//----- nvinfo : EIATTR_KPARAM_INFO
	.align		4
.L_73:
        /*0068*/ 	.byte	0x04, 0x17
        /*006a*/ 	.short	(.L_75 - .L_74)
.L_74:
        /*006c*/ 	.word	0x00000000
        /*0070*/ 	.short	0x0000
        /*0072*/ 	.short	0x0000
        /*0074*/ 	.byte	0x00, 0xf5, 0x21, 0x00


	//----- nvinfo : EIATTR_SPARSE_MMA_MASK
	.align		4
.L_75:
        /*0078*/ 	.byte	0x03, 0x50
        /*007a*/ 	.short	0x0000


	//----- nvinfo : EIATTR_MAXREG_COUNT
	.align		4
        /*007c*/ 	.byte	0x03, 0x1b
        /*007e*/ 	.short	0x00ff


	//----- nvinfo : EIATTR_NUM_BARRIERS
	.align		4
        /*0080*/ 	.byte	0x02, 0x4c
        /*0082*/ 	.byte	0x01
	.zero		1


	//----- nvinfo : EIATTR_MERCURY_ISA_VERSION
	.align		4
        /*0084*/ 	.byte	0x03, 0x5f
        /*0086*/ 	.short	0x0101


	//----- nvinfo : EIATTR_VRC_CTA_INIT_COUNT
	.align		4
        /*0088*/ 	.byte	0x02, 0x4a
	.zero		1
	.zero		1


	//----- nvinfo : EIATTR_EXIT_INSTR_OFFSETS
	.align		4
        /*008c*/ 	.byte	0x04, 0x1c
        /*008e*/ 	.short	(.L_77 - .L_76)


	//   ....[0]....
.L_76:
        /*0090*/ 	.word	0x00000670


	//   ....[1]....
        /*0094*/ 	.word	0x00000720


	//----- nvinfo : EIATTR_CBANK_PARAM_SIZE
	.align		4
.L_77:
        /*0098*/ 	.byte	0x03, 0x19
        /*009a*/ 	.short	0x0028


	//----- nvinfo : EIATTR_PARAM_CBANK
	.align		4
        /*009c*/ 	.byte	0x04, 0x0a
        /*009e*/ 	.short	(.L_79 - .L_78)
	.align		4
.L_78:
        /*00a0*/ 	.word	index@(.nv.constant0._Z9qktKernelPKfS0_Pfiiif)
        /*00a4*/ 	.short	0x0380
        /*00a6*/ 	.short	0x0028


	//----- nvinfo : EIATTR_SW_WAR
	.align		4
.L_79:
        /*00a8*/ 	.byte	0x04, 0x36
        /*00aa*/ 	.short	(.L_81 - .L_80)
.L_80:
        /*00ac*/ 	.word	0x00000008
.L_81:


//--------------------- .nv.callgraph             --------------------------
	.section	.nv.callgraph,"",@"SHT_CUDA_CALLGRAPH"
	.align	4
	.sectionentsize	8
	.align		4
        /*0000*/ 	.word	0x00000000
	.align		4
        /*0004*/ 	.word	0xffffffff
	.align		4
        /*0008*/ 	.word	0x00000000
	.align		4
        /*000c*/ 	.word	0xfffffffe
	.align		4
        /*0010*/ 	.word	0x00000000
	.align		4
        /*0014*/ 	.word	0xfffffffd
	.align		4
        /*0018*/ 	.word	0x00000000
	.align		4
        /*001c*/ 	.word	0xfffffffc


//--------------------- .text._Z8pvKernelPKfS0_Pfiii --------------------------
	.section	.text._Z8pvKernelPKfS0_Pfiii,"ax",@progbits
	.align	128
        .global         _Z8pvKernelPKfS0_Pfiii
        .type           _Z8pvKernelPKfS0_Pfiii,@function
        .size           _Z8pvKernelPKfS0_Pfiii,(.L_x_44 - _Z8pvKernelPKfS0_Pfiii)
        .other          _Z8pvKernelPKfS0_Pfiii,@"STO_CUDA_ENTRY STV_DEFAULT"
_Z8pvKernelPKfS0_Pfiii:
.text._Z8pvKernelPKfS0_Pfiii:
[----:B------:R-:W-:Y:S01]  /*0000*/  LDC R1, c[0x0][0x37c] ;  /* 0x0000df00ff017b82 */ /* 0x000fe20000000800 */
[----:B------:R-:W0:Y:S07]  /*0010*/  LDCU UR5, c[0x0][0x39c] ;  /* 0x00007380ff0577ac */ /* 0x000e2e0008000800 */
[----:B------:R-:W1:Y:S01]  /*0020*/  S2UR UR4, SR_CTAID.Z ;  /* 0x00000000000479c3 */ /* 0x000e620000002700 */
[----:B------:R-:W2:Y:S01]  /*0030*/  S2R R24, SR_CTAID.Y ;  /* 0x0000000000187919 */ /* 0x000ea20000002600 */
[----:B------:R-:W-:Y:S01]  /*0040*/  IMAD.MOV.U32 R15, RZ, RZ, RZ ;  /* 0x000000ffff0f7224 */ /* 0x000fe200078e00ff */
[----:B------:R-:W3:Y:S01]  /*0050*/  LDCU UR6, c[0x0][0x3a0] ;  /* 0x00007400ff0677ac */ /* 0x000ee20008000800 */
[----:B------:R-:W2:Y:S01]  /*0060*/  S2R R23, SR_TID.Y ;  /* 0x0000000000177919 */ /* 0x000ea20000002200 */
[----:B------:R-:W4:Y:S01]  /*0070*/  LDCU.64 UR8, c[0x0][0x358] ;  /* 0x00006b00ff0877ac */ /* 0x000f220008000a00 */
[----:B------:R-:W5:Y:S01]  /*0080*/  S2R R4, SR_CTAID.X ;  /* 0x0000000000047919 */ /* 0x000f620000002500 */
[----:B------:R-:W5:Y:S01]  /*0090*/  S2R R21, SR_TID.X ;  /* 0x0000000000157919 */ /* 0x000f620000002100 */
[----:B0-----:R-:W-:Y:S01]  /*00a0*/  IMAD.U32 R0, RZ, RZ, UR5 ;  /* 0x00000005ff007e24 */ /* 0x001fe2000f8e00ff */
[----:B---3--:R-:W-:-:S04]  /*00b0*/  MOV R2, UR6 ;  /* 0x0000000600027c02 */ /* 0x008fc80008000f00 */
[C---:B------:R-:W-:Y:S01]  /*00c0*/  ISETP.GE.AND P0, PT, R0.reuse, 0x1, PT ;  /* 0x000000010000780c */ /* 0x040fe20003f06270 */
[----:B-1----:R-:W-:-:S04]  /*00d0*/  IMAD R25, R0, UR4, RZ ;  /* 0x0000000400197c24 */ /* 0x002fc8000f8e02ff */
[----:B------:R-:W-:-:S05]  /*00e0*/  IMAD R22, R25, R2, RZ ;  /* 0x0000000219167224 */ /* 0x000fca00078e02ff */
[----:B------:R-:W-:Y:S02]  /*00f0*/  SHF.R.S32.HI R3, RZ, 0x1f, R22 ;  /* 0x0000001fff037819 */ /* 0x000fe40000011416 */
[----:B--2---:R-:W-:Y:S01]  /*0100*/  LEA R24, R24, R23, 0x4 ;  /* 0x0000001718187211 */ /* 0x004fe200078e20ff */
[----:B-----5:R-:W-:Y:S01]  /*0110*/  IMAD R27, R4, 0x10, R21 ;  /* 0x00000010041b7824 */ /* 0x020fe200078e0215 */
[----:B----4-:R-:W-:Y:S06]  /*0120*/  @!P0 BRA `(.L_x_0) ;  /* 0x0000000400588947 */ /* 0x010fec0003800000 */
[----:B------:R-:W0:Y:S01]  /*0130*/  S2UR UR6, SR_CgaCtaId ;  /* 0x00000000000679c3 */ /* 0x000e220000008800 */
[----:B------:R-:W-:Y:S01]  /*0140*/  UMOV UR4, 0x400 ;  /* 0x0000040000047882 */ /* 0x000fe20000000000 */
[----:B------:R-:W-:Y:S01]  /*0150*/  IMAD R5, R23, R2, R21 ;  /* 0x0000000217057224 */ /* 0x000fe200078e0215 */
[----:B------:R-:W-:Y:S01]  /*0160*/  UIADD3 UR5, UPT, UPT, UR4, 0x400, URZ ;  /* 0x0000040004057890 */ /* 0x000fe2000fffe0ff */
[----:B------:R-:W-:Y:S01]  /*0170*/  IADD3 R2, PT, PT, R0, 0xf, RZ ;  /* 0x0000000f00027810 */ /* 0x000fe20007ffe0ff */
[----:B------:R-:W-:Y:S02]  /*0180*/  HFMA2 R15, -RZ, RZ, 0, 0 ;  /* 0x00000000ff0f7431 */ /* 0x000fe400000001ff */
[----:B------:R-:W-:Y:S01]  /*0190*/  IMAD R5, R4, 0x10, R5 ;  /* 0x0000001004057824 */ /* 0x000fe200078e0205 */
[----:B------:R-:W1:Y:S01]  /*01a0*/  LDC R6, c[0x0][0x39c] ;  /* 0x0000e700ff067b82 */ /* 0x000e620000000800 */
[----:B------:R-:W-:Y:S01]  /*01b0*/  SHF.R.U32.HI R2, RZ, 0x4, R2 ;  /* 0x00000004ff027819 */ /* 0x000fe20000011602 */
[----:B------:R-:W-:-:S02]  /*01c0*/  IMAD R25, R25, R0, RZ ;  /* 0x0000000019197224 */ /* 0x000fc400078e02ff */
[----:B------:R-:W-:Y:S02]  /*01d0*/  IMAD R4, R24, R0, R21 ;  /* 0x0000000018047224 */ /* 0x000fe400078e0215 */
[----:B------:R-:W-:Y:S02]  /*01e0*/  IMAD.MOV R19, RZ, RZ, -R2 ;  /* 0x000000ffff137224 */ /* 0x000fe400078e0a02 */
[----:B------:R-:W2:Y:S01]  /*01f0*/  LDC R7, c[0x0][0x3a0] ;  /* 0x0000e800ff077b82 */ /* 0x000ea20000000800 */
[----:B0-----:R-:W-:Y:S02]  /*0200*/  ULEA UR5, UR6, UR5, 0x18 ;  /* 0x0000000506057291 */ /* 0x001fe4000f8ec0ff */
[----:B------:R-:W-:-:S04]  /*0210*/  ULEA UR4, UR6, UR4, 0x18 ;  /* 0x0000000406047291 */ /* 0x000fc8000f8ec0ff */
[----:B------:R-:W-:Y:S02]  /*0220*/  LEA R18, R21, UR5, 0x2 ;  /* 0x0000000515127c11 */ /* 0x000fe4000f8e10ff */
[----:B------:R-:W-:-:S03]  /*0230*/  LEA R17, R23, UR4, 0x6 ;  /* 0x0000000417117c11 */ /* 0x000fc6000f8e30ff */
[----:B------:R-:W-:Y:S01]  /*0240*/  IMAD R16, R23, 0x40, R18 ;  /* 0x0000004017107824 */ /* 0x000fe200078e0212 */
[----:B------:R-:W-:-:S07]  /*0250*/  LEA R20, R21, R17, 0x2 ;  /* 0x0000001115147211 */ /* 0x000fce00078e10ff */
.L_x_1:
[----:B------:R-:W-:Y:S01]  /*0260*/  VIMNMX.U32 R9, PT, PT, R24, R21, !PT ;  /* 0x0000001518097248 */ /* 0x000fe20007fe0000 */
[----:B--2---:R-:W-:Y:S01]  /*0270*/  IMAD.MOV.U32 R2, RZ, RZ, R7 ;  /* 0x000000ffff027224 */ /* 0x004fe200078e0007 */
[----:B-1----:R-:W-:Y:S01]  /*0280*/  MOV R0, R6 ;  /* 0x0000000600007202 */ /* 0x002fe20000000f00 */
[----:B------:R-:W-:-:S03]  /*0290*/  IMAD.MOV.U32 R26, RZ, RZ, RZ ;  /* 0x000000ffff1a7224 */ /* 0x000fc600078e00ff */
[----:B------:R-:W-:Y:S02]  /*02a0*/  ISETP.GE.U32.AND P1, PT, R9, R0, PT ;  /* 0x000000000900720c */ /* 0x000fe40003f26070 */
[----:B------:R-:W-:-:S04]  /*02b0*/  ISETP.GE.AND P0, PT, R27, R2, PT ;  /* 0x000000021b00720c */ /* 0x000fc80003f06270 */
[----:B------:R-:W-:-:S07]  /*02c0*/  ISETP.GE.U32.OR P0, PT, R23, R0, P0 ;  /* 0x000000001700720c */ /* 0x000fce0000706470 */
[----:B------:R-:W0:Y:S01]  /*02d0*/  @!P1 LDC.64 R8, c[0x0][0x380] ;  /* 0x0000e000ff089b82 */ /* 0x000e220000000a00 */
[----:B------:R-:W-:-:S07]  /*02e0*/  @!P1 IADD3 R13, P2, PT, R25, R4, RZ ;  /* 0x00000004190d9210 */ /* 0x000fce0007f5e0ff */
[----:B------:R-:W1:Y:S01]  /*02f0*/  @!P0 LDC.64 R10, c[0x0][0x388] ;  /* 0x0000e200ff0a8b82 */ /* 0x000e620000000a00 */
[----:B0-----:R-:W-:Y:S02]  /*0300*/  @!P1 LEA R12, P3, R13, R8, 0x2 ;  /* 0x000000080d0c9211 */ /* 0x001fe400078610ff */
[----:B------:R-:W-:-:S04]  /*0310*/  @!P1 LEA.HI.X.SX32 R8, R25, RZ, 0x1, P2 ;  /* 0x000000ff19089211 */ /* 0x000fc800010f0eff */
[----:B------:R-:W-:Y:S02]  /*0320*/  @!P1 LEA.HI.X R13, R13, R9, R8, 0x2, P3 ;  /* 0x000000090d0d9211 */ /* 0x000fe400018f1408 */
[----:B------:R-:W-:-:S03]  /*0330*/  @!P0 IADD3 R8, P2, PT, R22, R5, RZ ;  /* 0x0000000516088210 */ /* 0x000fc60007f5e0ff */
[----:B------:R-:W2:Y:S01]  /*0340*/  @!P1 LDG.E R26, desc[UR8][R12.64] ;  /* 0x000000080c1a9981 */ /* 0x000ea2000c1e1900 */
[----:B-1----:R-:W-:Y:S02]  /*0350*/  @!P0 LEA R28, P3, R8, R10, 0x2 ;  /* 0x0000000a081c8211 */ /* 0x002fe400078610ff */
[----:B------:R-:W-:-:S04]  /*0360*/  @!P0 IADD3.X R9, PT, PT, RZ, R3, RZ, P2, !PT ;  /* 0x00000003ff098210 */ /* 0x000fc800017fe4ff */
[----:B------:R-:W-:Y:S02]  /*0370*/  @!P0 LEA.HI.X R29, R8, R11, R9, 0x2, P3 ;  /* 0x0000000b081d8211 */ /* 0x000fe400018f1409 */
[----:B------:R-:W-:-:S06]  /*0380*/  MOV R11, RZ ;  /* 0x000000ff000b7202 */ /* 0x000fcc0000000f00 */
[----:B------:R-:W3:Y:S01]  /*0390*/  @!P0 LDG.E R11, desc[UR8][R28.64] ;  /* 0x000000081c0b8981 */ /* 0x000ee2000c1e1900 */
[----:B------:R-:W-:-:S05]  /*03a0*/  VIADD R19, R19, 0x1 ;  /* 0x0000000113137836 */ /* 0x000fca0000000000 */
[----:B------:R-:W-:Y:S01]  /*03b0*/  ISETP.NE.AND P0, PT, R19, RZ, PT ;  /* 0x000000ff1300720c */ /* 0x000fe20003f05270 */
[----:B--2---:R-:W-:Y:S04]  /*03c0*/  STS [R20], R26 ;  /* 0x0000001a14007388 */ /* 0x004fe80000000800 */
[----:B---3--:R-:W-:Y:S01]  /*03d0*/  STS [R16], R11 ;  /* 0x0000000b10007388 */ /* 0x008fe20000000800 */
[----:B------:R-:W-:Y:S06]  /*03e0*/  BAR.SYNC.DEFER_BLOCKING 0x0 ;  /* 0x0000000000007b1d */ /* 0x000fec0000010000 */
[----:B------:R-:W-:Y:S04]  /*03f0*/  LDS R12, [R18] ;  /* 0x00000000120c7984 */ /* 0x000fe80000000800 */
[----:B------:R-:W0:Y:S04]  /*0400*/  LDS.128 R8, [R17] ;  /* 0x0000000011087984 */ /* 0x000e280000000c00 */
[----:B------:R-:W1:Y:S04]  /*0410*/  LDS R28, [R18+0x40] ;  /* 0x00004000121c7984 */ /* 0x000e680000000800 */
[----:B------:R-:W2:Y:S01]  /*0420*/  LDS R14, [R18+0x80] ;  /* 0x00008000120e7984 */ /* 0x000ea20000000800 */
[----:B0-----:R-:W-:-:S03]  /*0430*/  FFMA R15, R8, R12, R15 ;  /* 0x0000000c080f7223 */ /* 0x001fc6000000000f */
[----:B------:R-:W0:Y:S01]  /*0440*/  LDS R8, [R18+0xc0] ;  /* 0x0000c00012087984 */ /* 0x000e220000000800 */
[----:B-1----:R-:W-:-:S03]  /*0450*/  FFMA R15, R28, R9, R15 ;  /* 0x000000091c0f7223 */ /* 0x002fc6000000000f */
[----:B------:R-:W-:Y:S01]  /*0460*/  LDS R9, [R18+0x100] ;  /* 0x0001000012097984 */ /* 0x000fe20000000800 */
[----:B--2---:R-:W-:-:S03]  /*0470*/  FFMA R29, R14, R10, R15 ;  /* 0x0000000a0e1d7223 */ /* 0x004fc6000000000f */
[----:B------:R-:W1:Y:S01]  /*0480*/  LDS.128 R12, [R17+0x10] ;  /* 0x00001000110c7984 */ /* 0x000e620000000c00 */
[----:B0-----:R-:W-:-:S03]  /*0490*/  FFMA R11, R8, R11, R29 ;  /* 0x0000000b080b7223 */ /* 0x001fc6000000001d */
[----:B------:R-:W0:Y:S04]  /*04a0*/  LDS R29, [R18+0x140] ;  /* 0x00014000121d7984 */ /* 0x000e280000000800 */
[----:B------:R-:W2:Y:S01]  /*04b0*/  LDS R8, [R18+0x180] ;  /* 0x0001800012087984 */ /* 0x000ea20000000800 */
[----:B-1----:R-:W-:-:S03]  /*04c0*/  FFMA R12, R12, R9, R11 ;  /* 0x000000090c0c7223 */ /* 0x002fc6000000000b */
[----:B------:R-:W1:Y:S01]  /*04d0*/  LDS R9, [R18+0x1c0] ;  /* 0x0001c00012097984 */ /* 0x000e620000000800 */
[----:B0-----:R-:W-:-:S03]  /*04e0*/  FFMA R13, R29, R13, R12 ;  /* 0x0000000d1d0d7223 */ /* 0x001fc6000000000c */
[----:B------:R-:W-:Y:S01]  /*04f0*/  LDS R12, [R18+0x200] ;  /* 0x00020000120c7984 */ /* 0x000fe20000000800 */
[----:B--2---:R-:W-:-:S03]  /*0500*/  FFMA R8, R8, R14, R13 ;  /* 0x0000000e08087223 */ /* 0x004fc6000000000d */
[----:B------:R-:W-:Y:S01]  /*0510*/  LDS R29, [R18+0x240] ;  /* 0x00024000121d7984 */ /* 0x000fe20000000800 */
[----:B-1----:R-:W-:-:S03]  /*0520*/  FFMA R15, R9, R15, R8 ;  /* 0x0000000f090f7223 */ /* 0x002fc60000000008 */
[----:B------:R-:W0:Y:S04]  /*0530*/  LDS.128 R8, [R17+0x20] ;  /* 0x0000200011087984 */ /* 0x000e280000000c00 */
[----:B------:R-:W1:Y:S01]  /*0540*/  LDS R13, [R18+0x280] ;  /* 0x00028000120d7984 */ /* 0x000e620000000800 */
[----:B0-----:R-:W-:-:S03]  /*0550*/  FFMA R12, R8, R12, R15 ;  /* 0x0000000c080c7223 */ /* 0x001fc6000000000f */
[----:B------:R-:W0:Y:S01]  /*0560*/  LDS R8, [R18+0x2c0] ;  /* 0x0002c00012087984 */ /* 0x000e220000000800 */
[----:B------:R-:W-:-:S03]  /*0570*/  FFMA R12, R29, R9, R12 ;  /* 0x000000091d0c7223 */ /* 0x000fc6000000000c */
[----:B------:R-:W-:Y:S01]  /*0580*/  LDS R9, [R18+0x300] ;  /* 0x0003000012097984 */ /* 0x000fe20000000800 */
[----:B-1----:R-:W-:-:S03]  /*0590*/  FFMA R29, R13, R10, R12 ;  /* 0x0000000a0d1d7223 */ /* 0x002fc6000000000c */
[----:B------:R-:W1:Y:S01]  /*05a0*/  LDS.128 R12, [R17+0x30] ;  /* 0x00003000110c7984 */ /* 0x000e620000000c00 */
[----:B0-----:R-:W-:-:S03]  /*05b0*/  FFMA R11, R8, R11, R29 ;  /* 0x0000000b080b7223 */ /* 0x001fc6000000001d */
[----:B------:R-:W0:Y:S04]  /*05c0*/  LDS R29, [R18+0x340] ;  /* 0x00034000121d7984 */ /* 0x000e280000000800 */
[----:B------:R-:W2:Y:S01]  /*05d0*/  LDS R8, [R18+0x380] ;  /* 0x0003800012087984 */ /* 0x000ea20000000800 */
[----:B-1----:R-:W-:-:S03]  /*05e0*/  FFMA R12, R12, R9, R11 ;  /* 0x000000090c0c7223 */ /* 0x002fc6000000000b */
[----:B------:R-:W1:Y:S01]  /*05f0*/  LDS R9, [R18+0x3c0] ;  /* 0x0003c00012097984 */ /* 0x000e620000000800 */
[----:B------:R-:W-:Y:S01]  /*0600*/  IADD3 R21, PT, PT, R21, 0x10, RZ ;  /* 0x0000001015157810 */ /* 0x000fe20007ffe0ff */
[----:B------:R-:W-:Y:S01]  /*0610*/  VIADD R4, R4, 0x10 ;  /* 0x0000001004047836 */ /* 0x000fe20000000000 */
[----:B------:R-:W-:Y:S01]  /*0620*/  IADD3 R23, PT, PT, R23, 0x10, RZ ;  /* 0x0000001017177810 */ /* 0x000fe20007ffe0ff */
[----:B------:R-:W-:Y:S02]  /*0630*/  IMAD R5, R2, 0x10, R5 ;  /* 0x0000001002057824 */ /* 0x000fe400078e0205 */
[----:B0-----:R-:W-:-:S04]  /*0640*/  FFMA R13, R29, R13, R12 ;  /* 0x0000000d1d0d7223 */ /* 0x001fc8000000000c */
[----:B--2---:R-:W-:-:S04]  /*0650*/  FFMA R8, R8, R14, R13 ;  /* 0x0000000e08087223 */ /* 0x004fc8000000000d */
[----:B-1----:R-:W-:Y:S01]  /*0660*/  FFMA R15, R9, R15, R8 ;  /* 0x0000000f090f7223 */ /* 0x002fe20000000008 */
[----:B------:R-:W-:Y:S06]  /*0670*/  BAR.SYNC.DEFER_BLOCKING 0x0 ;  /* 0x0000000000007b1d */ /* 0x000fec0000010000 */
[----:B------:R-:W-:Y:S05]  /*0680*/  @P0 BRA `(.L_x_1) ;  /* 0xfffffff800f40947 */ /* 0x000fea000383ffff */
.L_x_0:
[----:B------:R-:W-:-:S04]  /*0690*/  ISETP.GE.AND P0, PT, R27, R2, PT ;  /* 0x000000021b00720c */ /* 0x000fc80003f06270 */
[----:B------:R-:W-:-:S13]  /*06a0*/  ISETP.GE.OR P0, PT, R24, R0, P0 ;  /* 0x000000001800720c */ /* 0x000fda0000706670 */
[----:B------:R-:W-:Y:S05]  /*06b0*/  @P0 EXIT ;  /* 0x000000000000094d */ /* 0x000fea0003800000 */
[----:B------:R-:W0:Y:S01]  /*06c0*/  LDCU.64 UR4, c[0x0][0x390] ;  /* 0x00007200ff0477ac */ /* 0x000e220008000a00 */
[----:B------:R-:W-:-:S05]  /*06d0*/  IMAD R2, R24, R2, R27 ;  /* 0x0000000218027224 */ /* 0x000fca00078e021b */
[----:B------:R-:W-:-:S04]  /*06e0*/  IADD3 R22, P0, PT, R22, R2, RZ ;  /* 0x0000000216167210 */ /* 0x000fc80007f1e0ff */
[----:B------:R-:W-:Y:S02]  /*06f0*/  LEA.HI.X.SX32 R3, R2, R3, 0x1, P0 ;  /* 0x0000000302037211 */ /* 0x000fe400000f0eff */
[----:B0-----:R-:W-:-:S04]  /*0700*/  LEA R2, P0, R22, UR4, 0x2 ;  /* 0x0000000416027c11 */ /* 0x001fc8000f8010ff */
[----:B------:R-:W-:-:S05]  /*0710*/  LEA.HI.X R3, R22, UR5, R3, 0x2, P0 ;  /* 0x0000000516037c11 */ /* 0x000fca00080f1403 */
[----:B------:R-:W-:Y:S01]  /*0720*/  STG.E desc[UR8][R2.64], R15 ;  /* 0x0000000f02007986 */ /* 0x000fe2000c101908 */
[----:B------:R-:W-:Y:S05]  /*0730*/  EXIT ;  /* 0x000000000000794d */ /* 0x000fea0003800000 */
.L_x_2:
[----:B------:R-:W-:-:S00]  /*0740*/  BRA `(.L_x_2) ;  /* 0xfffffffc00fc7947 */ /* 0x000fc0000383ffff */
[----:B------:R-:W-:-:S00]  /*0750*/  NOP ;  /* 0x0000000000007918 */ /* 0x000fc00000000000 */
        /* <DEDUP_REMOVED lines=10> */
.L_x_44:


//--------------------- .text._Z13softmaxKernelPfii --------------------------
	.section	.text._Z13softmaxKernelPfii,"ax",@progbits
	.align	128
        .global         _Z13softmaxKernelPfii
        .type           _Z13softmaxKernelPfii,@function
        .size           _Z13softmaxKernelPfii,(.L_x_43 - _Z13softmaxKernelPfii)
        .other          _Z13softmaxKernelPfii,@"STO_CUDA_ENTRY STV_DEFAULT"
_Z13softmaxKernelPfii:
.text._Z13softmaxKernelPfii:
[----:B------:R-:W-:Y:S08]  /*0000*/  LDC R1, c[0x0][0x37c] ;  /* 0x0000df00ff017b82 */ /* 0x000ff00000000800 */
[----:B------:R-:W0:Y:S01]  /*0010*/  S2UR UR4, SR_CTAID.Y ;  /* 0x00000000000479c3 */ /* 0x000e220000002600 */
[----:B------:R-:W1:Y:S01]  /*0020*/  S2R R7, SR_TID.X ;  /* 0x0000000000077919 */ /* 0x000e620000002100 */
[----:B------:R-:W0:Y:S01]  /*0030*/  LDCU UR10, c[0x0][0x38c] ;  /* 0x00007180ff0a77ac */ /* 0x000e220008000800 */
[----:B------:R-:W-:Y:S01]  /*0040*/  BSSY.RECONVERGENT B0, `(.L_x_3) ;  /* 0x000001a000007945 */ /* 0x000fe20003800200 */
[----:B------:R-:W-:Y:S01]  /*0050*/  IMAD.MOV.U32 R6, RZ, RZ, -0x800000 ;  /* 0xff800000ff067424 */ /* 0x000fe200078e00ff */
[----:B------:R-:W2:Y:S03]  /*0060*/  LDCU.64 UR8, c[0x0][0x380] ;  /* 0x00007000ff0877ac */ /* 0x000ea60008000a00 */
[----:B------:R-:W3:Y:S01]  /*0070*/  S2UR UR5, SR_CTAID.X ;  /* 0x00000000000579c3 */ /* 0x000ee20000002500 */
[----:B0-----:R-:W-:-:S04]  /*0080*/  UIMAD UR4, UR4, UR10, URZ ;  /* 0x0000000a040472a4 */ /* 0x001fc8000f8e02ff */
[----:B------:R-:W-:Y:S02]  /*0090*/  UIMAD UR4, UR4, UR10, URZ ;  /* 0x0000000a040472a4 */ /* 0x000fe4000f8e02ff */
[----:B---3--:R-:W-:Y:S02]  /*00a0*/  UIMAD UR5, UR5, UR10, URZ ;  /* 0x0000000a050572a4 */ /* 0x008fe4000f8e02ff */
[----:B-1----:R-:W-:Y:S02]  /*00b0*/  ISETP.GE.AND P0, PT, R7, UR10, PT ;  /* 0x0000000a07007c0c */ /* 0x002fe4000bf06270 */
[----:B------:R-:W-:Y:S02]  /*00c0*/  USHF.R.S32.HI UR6, URZ, 0x1f, UR5 ;  /* 0x0000001fff067899 */ /* 0x000fe40008011405 */
[----:B------:R-:W-:-:S04]  /*00d0*/  UIADD3 UR5, UP0, UPT, UR4, UR5, URZ ;  /* 0x0000000504057290 */ /* 0x000fc8000ff1e0ff */
[----:B------:R-:W-:Y:S02]  /*00e0*/  ULEA.HI.X.SX32 UR6, UR4, UR6, 0x1, UP0 ;  /* 0x0000000604067291 */ /* 0x000fe400080f0eff */
[----:B--2---:R-:W-:-:S04]  /*00f0*/  ULEA UR4, UP0, UR5, UR8, 0x2 ;  /* 0x0000000805047291 */ /* 0x004fc8000f8010ff */
[----:B------:R-:W-:Y:S02]  /*0100*/  ULEA.HI.X UR6, UR5, UR9, UR6, 0x2, UP0 ;  /* 0x0000000905067291 */ /* 0x000fe400080f1406 */
[----:B------:R-:W-:Y:S01]  /*0110*/  IMAD.U32 R4, RZ, RZ, UR4 ;  /* 0x00000004ff047e24 */ /* 0x000fe2000f8e00ff */
[----:B------:R-:W0:Y:S03]  /*0120*/  LDCU.64 UR8, c[0x0][0x358] ;  /* 0x00006b00ff0877ac */ /* 0x000e260008000a00 */
[----:B------:R-:W-:Y:S01]  /*0130*/  IMAD.U32 R5, RZ, RZ, UR6 ;  /* 0x00000006ff057e24 */ /* 0x000fe2000f8e00ff */
[----:B------:R-:W-:Y:S06]  /*0140*/  @P0 BRA `(.L_x_4) ;  /* 0x0000000000240947 */ /* 0x000fec0003800000 */
[----:B------:R-:W1:Y:S01]  /*0150*/  LDC R0, c[0x0][0x360] ;  /* 0x0000d800ff007b82 */ /* 0x000e620000000800 */
[----:B------:R-:W-:Y:S02]  /*0160*/  IMAD.MOV.U32 R6, RZ, RZ, -0x800000 ;  /* 0xff800000ff067424 */ /* 0x000fe400078e00ff */
[----:B------:R-:W-:-:S07]  /*0170*/  IMAD.MOV.U32 R9, RZ, RZ, R7 ;  /* 0x000000ffff097224 */ /* 0x000fce00078e0007 */
.L_x_5:
[----:B------:R-:W-:-:S06]  /*0180*/  IMAD.WIDE R2, R9, 0x4, R4 ;  /* 0x0000000409027825 */ /* 0x000fcc00078e0204 */
[----:B0-----:R-:W2:Y:S01]  /*0190*/  LDG.E R3, desc[UR8][R2.64] ;  /* 0x0000000802037981 */ /* 0x001ea2000c1e1900 */
[----:B-1----:R-:W-:-:S04]  /*01a0*/  IADD3 R9, PT, PT, R0, R9, RZ ;  /* 0x0000000900097210 */ /* 0x002fc80007ffe0ff */
[----:B------:R-:W-:Y:S02]  /*01b0*/  ISETP.GE.AND P0, PT, R9, UR10, PT ;  /* 0x0000000a09007c0c */ /* 0x000fe4000bf06270 */
[----:B--2---:R-:W-:-:S11]  /*01c0*/  FMNMX R6, R3, R6, !PT ;  /* 0x0000000603067209 */ /* 0x004fd60007800000 */
[----:B------:R-:W-:Y:S05]  /*01d0*/  @!P0 BRA `(.L_x_5) ;  /* 0xfffffffc00e88947 */ /* 0x000fea000383ffff */
.L_x_4:
[----:B0-----:R-:W-:Y:S05]  /*01e0*/  BSYNC.RECONVERGENT B0 ;  /* 0x0000000000007941 */ /* 0x001fea0003800200 */
.L_x_3:
[----:B------:R-:W0:Y:S01]  /*01f0*/  SHFL.DOWN PT, R3, R6, 0x10, 0x1f ;  /* 0x0a001f0006037f89 */ /* 0x000e2200000e0000 */
[----:B------:R-:W1:Y:S02]  /*0200*/  LDCU UR7, c[0x0][0x360] ;  /* 0x00006c00ff0777ac */ /* 0x000e640008000800 */
[----:B-1----:R-:W-:Y:S01]  /*0210*/  USHF.R.U32.HI UR6, URZ, 0x5, UR7 ;  /* 0x00000005ff067899 */ /* 0x002fe20008011607 */
[----:B0-----:R-:W-:-:S05]  /*0220*/  FMNMX R3, R3, R6, !PT ;  /* 0x0000000603037209 */ /* 0x001fca0007800000 */
[----:B------:R-:W-:Y:S01]  /*0230*/  ISETP.GE.U32.AND P1, PT, R7, UR6, PT ;  /* 0x0000000607007c0c */ /* 0x000fe2000bf26070 */
[----:B------:R-:W0:-:S12]  /*0240*/  SHFL.DOWN PT, R0, R3, 0x8, 0x1f ;  /* 0x09001f0003007f89 */ /* 0x000e1800000e0000 */
[----:B------:R-:W1:Y:S01]  /*0250*/  @!P1 S2R R13, SR_CgaCtaId ;  /* 0x00000000000d9919 */ /* 0x000e620000008800 */
[----:B------:R-:W-:Y:S02]  /*0260*/  @!P1 MOV R6, 0x400 ;  /* 0x0000040000069802 */ /* 0x000fe40000000f00 */
[----:B0-----:R-:W-:Y:S02]  /*0270*/  FMNMX R2, R3, R0, !PT ;  /* 0x0000000003027209 */ /* 0x001fe40007800000 */
[----:B------:R-:W-:-:S03]  /*0280*/  LOP3.LUT P0, R0, R7, 0x1f, RZ, 0xc0, !PT ;  /* 0x0000001f07007812 */ /* 0x000fc6000780c0ff */
[----:B------:R-:W0:Y:S10]  /*0290*/  SHFL.DOWN PT, R9, R2, 0x4, 0x1f ;  /* 0x08801f0002097f89 */ /* 0x000e3400000e0000 */
[----:B------:R-:W2:Y:S01]  /*02a0*/  @!P0 S2R R11, SR_CgaCtaId ;  /* 0x00000000000b8919 */ /* 0x000ea20000008800 */
[----:B-1----:R-:W-:-:S05]  /*02b0*/  @!P1 LEA R6, R13, R6, 0x18 ;  /* 0x000000060d069211 */ /* 0x002fca00078ec0ff */
[----:B------:R-:W-:Y:S01]  /*02c0*/  @!P1 IMAD R6, R7, 0x4, R6 ;  /* 0x0000000407069824 */ /* 0x000fe200078e0206 */
[----:B0-----:R-:W-:Y:S02]  /*02d0*/  FMNMX R9, R2, R9, !PT ;  /* 0x0000000902097209 */ /* 0x001fe40007800000 */
[----:B------:R-:W-:-:S03]  /*02e0*/  @!P0 MOV R2, 0x400 ;  /* 0x0000040000028802 */ /* 0x000fc60000000f00 */
[----:B------:R-:W0:Y:S01]  /*02f0*/  SHFL.DOWN PT, R8, R9, 0x2, 0x1f ;  /* 0x08401f0009087f89 */ /* 0x000e2200000e0000 */
[----:B--2---:R-:W-:Y:S02]  /*0300*/  @!P0 LEA R11, R11, R2, 0x18 ;  /* 0x000000020b0b8211 */ /* 0x004fe400078ec0ff */
[----:B------:R-:W-:-:S05]  /*0310*/  SHF.R.U32.HI R2, RZ, 0x5, R7 ;  /* 0x00000005ff027819 */ /* 0x000fca0000011607 */
[----:B------:R-:W-:Y:S01]  /*0320*/  @!P0 IMAD R11, R2, 0x4, R11 ;  /* 0x00000004020b8824 */ /* 0x000fe200078e020b */
[----:B0-----:R-:W-:-:S05]  /*0330*/  FMNMX R8, R9, R8, !PT ;  /* 0x0000000809087209 */ /* 0x001fca0007800000 */
[----:B------:R-:W0:Y:S02]  /*0340*/  SHFL.DOWN PT, R3, R8, 0x1, 0x1f ;  /* 0x08201f0008037f89 */ /* 0x000e2400000e0000 */
[----:B0-----:R-:W-:Y:S01]  /*0350*/  FMNMX R10, R8, R3, !PT ;  /* 0x00000003080a7209 */ /* 0x001fe20007800000 */
[----:B------:R-:W-:-:S04]  /*0360*/  IMAD.MOV.U32 R3, RZ, RZ, -0x800000 ;  /* 0xff800000ff037424 */ /* 0x000fc800078e00ff */
[----:B------:R0:W-:Y:S01]  /*0370*/  @!P0 STS [R11], R10 ;  /* 0x0000000a0b008388 */ /* 0x0001e20000000800 */
[----:B------:R-:W-:Y:S01]  /*0380*/  BAR.SYNC.DEFER_BLOCKING 0x0 ;  /* 0x0000000000007b1d */ /* 0x000fe20000010000 */
[----:B------:R-:W-:-:S05]  /*0390*/  PLOP3.LUT P0, PT, PT, PT, PT, 0x8, 0x80 ;  /* 0x000000000080781c */ /* 0x000fca0003f0e170 */
[----:B------:R0:W1:Y:S01]  /*03a0*/  @!P1 LDS R3, [R6] ;  /* 0x0000000006039984 */ /* 0x0000620000000800 */
[----:B------:R-:W-:-:S13]  /*03b0*/  ISETP.GT.U32.AND P1, PT, R7, 0x1f, PT ;  /* 0x0000001f0700780c */ /* 0x000fda0003f24070 */
[----:B0-----:R-:W-:Y:S05]  /*03c0*/  @P1 BRA `(.L_x_6) ;  /* 0x0000000000481947 */ /* 0x001fea0003800000 */
[----:B------:R-:W-:-:S03]  /*03d0*/  UMOV UR4, 0xffffffff ;  /* 0xffffffff00047882 */ /* 0x000fc60000000000 */
[----:B------:R-:W-:Y:S05]  /*03e0*/  BRA.DIV UR4, `(.L_x_7) ;  /* 0x0000000604e07947 */ /* 0x000fea000b800000 */
[----:B-1----:R-:W0:Y:S02]  /*03f0*/  SHFL.DOWN PT, R6, R3, 0x10, 0x1f ;  /* 0x0a001f0003067f89 */ /* 0x002e2400000e0000 */
[----:B0-----:R-:W-:-:S05]  /*0400*/  FMNMX R6, R6, R3, !PT ;  /* 0x0000000306067209 */ /* 0x001fca0007800000 */
[----:B------:R-:W0:Y:S02]  /*0410*/  SHFL.DOWN PT, R9, R6, 0x8, 0x1f ;  /* 0x09001f0006097f89 */ /* 0x000e2400000e0000 */
[----:B0-----:R-:W-:-:S05]  /*0420*/  FMNMX R9, R6, R9, !PT ;  /* 0x0000000906097209 */ /* 0x001fca0007800000 */
[----:B------:R-:W0:Y:S02]  /*0430*/  SHFL.DOWN PT, R8, R9, 0x4, 0x1f ;  /* 0x08801f0009087f89 */ /* 0x000e2400000e0000 */
[----:B0-----:R-:W-:-:S05]  /*0440*/  FMNMX R8, R9, R8, !PT ;  /* 0x0000000809087209 */ /* 0x001fca0007800000 */
[----:B------:R-:W0:Y:S02]  /*0450*/  SHFL.DOWN PT, R11, R8, 0x2, 0x1f ;  /* 0x08401f00080b7f89 */ /* 0x000e2400000e0000 */
[----:B0-----:R-:W-:-:S05]  /*0460*/  FMNMX R11, R8, R11, !PT ;  /* 0x0000000b080b7209 */ /* 0x001fca0007800000 */
[----:B------:R0:W1:Y:S02]  /*0470*/  SHFL.DOWN PT, R10, R11, 0x1, 0x1f ;  /* 0x08201f000b0a7f89 */ /* 0x00006400000e0000 */
.L_x_21:
[----:B------:R-:W-:Y:S02]  /*0480*/  ISETP.NE.AND P1, PT, R7, RZ, PT ;  /* 0x000000ff0700720c */ /* 0x000fe40003f25270 */
[----:B-1----:R-:W-:-:S11]  /*0490*/  FMNMX R10, R11, R10, !PT ;  /* 0x0000000a0b0a7209 */ /* 0x002fd60007800000 */
[----:B------:R-:W1:Y:S01]  /*04a0*/  @!P1 S2R R6, SR_CgaCtaId ;  /* 0x0000000000069919 */ /* 0x000e620000008800 */
[----:B------:R-:W-:Y:S02]  /*04b0*/  @!P1 MOV R3, 0x400 ;  /* 0x0000040000039802 */ /* 0x000fe40000000f00 */
[----:B------:R-:W-:Y:S02]  /*04c0*/  @!P1 PLOP3.LUT P0, PT, PT, PT, PT, 0x80, 0x8 ;  /* 0x000000000008981c */ /* 0x000fe40003f0f070 */
[----:B-1----:R-:W-:-:S05]  /*04d0*/  @!P1 LEA R3, R6, R3, 0x18 ;  /* 0x0000000306039211 */ /* 0x002fca00078ec0ff */
[----:B------:R2:W-:Y:S06]  /*04e0*/  @!P1 STS [R3+0x100], R10 ;  /* 0x0001000a03009388 */ /* 0x0005ec0000000800 */
.L_x_6:
[----:B------:R-:W-:Y:S01]  /*04f0*/  ISETP.GE.AND P1, PT, R7, UR10, PT ;  /* 0x0000000a07007c0c */ /* 0x000fe2000bf26270 */
[----:B------:R-:W-:Y:S05]  /*0500*/  WARPSYNC.ALL ;  /* 0x0000000000007948 */ /* 0x000fea0003800000 */
[----:B------:R-:W-:Y:S01]  /*0510*/  BAR.SYNC.DEFER_BLOCKING 0x0 ;  /* 0x0000000000007b1d */ /* 0x000fe20000010000 */
[----:B-12---:R-:W-:-:S05]  /*0520*/  IMAD.MOV.U32 R3, RZ, RZ, RZ ;  /* 0x000000ffff037224 */ /* 0x006fca00078e00ff */
[----:B------:R-:W-:Y:S04]  /*0530*/  BSSY.RECONVERGENT B0, `(.L_x_8) ;  /* 0x000001a000007945 */ /* 0x000fe80003800200 */
[----:B------:R-:W-:Y:S05]  /*0540*/  @P1 BRA `(.L_x_9) ;  /* 0x0000000000601947 */ /* 0x000fea0003800000 */
[----:B------:R-:W1:Y:S01]  /*0550*/  S2UR UR5, SR_CgaCtaId ;  /* 0x00000000000579c3 */ /* 0x000e620000008800 */
[----:B------:R-:W-:Y:S01]  /*0560*/  UMOV UR4, 0x400 ;  /* 0x0000040000047882 */ /* 0x000fe20000000000 */
[----:B------:R-:W-:Y:S02]  /*0570*/  HFMA2 R3, -RZ, RZ, 0, 0 ;  /* 0x00000000ff037431 */ /* 0x000fe400000001ff */
[----:B0-----:R-:W-:Y:S01]  /*0580*/  IMAD.MOV.U32 R11, RZ, RZ, R7 ;  /* 0x000000ffff0b7224 */ /* 0x001fe200078e0007 */
[----:B-1----:R-:W-:-:S09]  /*0590*/  ULEA UR4, UR5, UR4, 0x18 ;  /* 0x0000000405047291 */ /* 0x002fd2000f8ec0ff */
[----:B------:R-:W0:Y:S03]  /*05a0*/  LDS R6, [UR4+0x100] ;  /* 0x00010004ff067984 */ /* 0x000e260008000800 */
.L_x_10:
[----:B-1----:R-:W-:-:S05]  /*05b0*/  IMAD.WIDE R8, R11, 0x4, R4 ;  /* 0x000000040b087825 */ /* 0x002fca00078e0204 */
[----:B------:R-:W0:Y:S01]  /*05c0*/  LDG.E R13, desc[UR8][R8.64] ;  /* 0x00000008080d7981 */ /* 0x000e22000c1e1900 */
[----:B------:R-:W-:Y:S01]  /*05d0*/  IMAD.MOV.U32 R10, RZ, RZ, 0x3bbb989d ;  /* 0x3bbb989dff0a7424 */ /* 0x000fe200078e00ff */
[----:B------:R-:W-:Y:S01]  /*05e0*/  IADD3 R11, PT, PT, R11, UR7, RZ ;  /* 0x000000070b0b7c10 */ /* 0x000fe2000fffe0ff */
[----:B------:R-:W-:-:S03]  /*05f0*/  IMAD.MOV.U32 R15, RZ, RZ, 0x437c0000 ;  /* 0x437c0000ff0f7424 */ /* 0x000fc600078e00ff */
[----:B------:R-:W-:Y:S01]  /*0600*/  ISETP.GE.AND P1, PT, R11, UR10, PT ;  /* 0x0000000a0b007c0c */ /* 0x000fe2000bf26270 */
[----:B0-----:R-:W-:-:S04]  /*0610*/  FADD R13, -R6, R13 ;  /* 0x0000000d060d7221 */ /* 0x001fc80000000100 */
[----:B------:R-:W-:-:S04]  /*0620*/  FFMA.SAT R10, R13, R10, 0.5 ;  /* 0x3f0000000d0a7423 */ /* 0x000fc8000000200a */
[----:B------:R-:W-:-:S04]  /*0630*/  FFMA.RM R10, R10, R15, 12582913 ;  /* 0x4b4000010a0a7423 */ /* 0x000fc8000000400f */
[C---:B------:R-:W-:Y:S01]  /*0640*/  FADD R12, R10.reuse, -12583039 ;  /* 0xcb40007f0a0c7421 */ /* 0x040fe20000000000 */
[----:B------:R-:W-:-:S03]  /*0650*/  IMAD.SHL.U32 R10, R10, 0x800000, RZ ;  /* 0x008000000a0a7824 */ /* 0x000fc600078e00ff */
[----:B------:R-:W-:-:S04]  /*0660*/  FFMA R12, R13, 1.4426950216293334961, -R12 ;  /* 0x3fb8aa3b0d0c7823 */ /* 0x000fc8000000080c */
[----:B------:R-:W-:-:S04]  /*0670*/  FFMA R12, R13, 1.925963033500011079e-08, R12 ;  /* 0x32a570600d0c7823 */ /* 0x000fc8000000000c */
[----:B------:R-:W0:Y:S02]  /*0680*/  MUFU.EX2 R13, R12 ;  /* 0x0000000c000d7308 */ /* 0x000e240000000800 */
[----:B0-----:R-:W-:-:S04]  /*0690*/  FMUL R10, R10, R13 ;  /* 0x0000000d0a0a7220 */ /* 0x001fc80000400000 */
[----:B------:R-:W-:Y:S01]  /*06a0*/  FADD R3, R10, R3 ;  /* 0x000000030a037221 */ /* 0x000fe20000000000 */
[----:B------:R1:W-:Y:S01]  /*06b0*/  STG.E desc[UR8][R8.64], R10 ;  /* 0x0000000a08007986 */ /* 0x0003e2000c101908 */
[----:B------:R-:W-:Y:S05]  /*06c0*/  @!P1 BRA `(.L_x_10) ;  /* 0xfffffffc00b89947 */ /* 0x000fea000383ffff */
.L_x_9:
[----:B------:R-:W-:Y:S05]  /*06d0*/  BSYNC.RECONVERGENT B0 ;  /* 0x0000000000007941 */ /* 0x000fea0003800200 */
.L_x_8:
[----:B------:R-:W2:Y:S01]  /*06e0*/  SHFL.DOWN PT, R6, R3, 0x10, 0x1f ;  /* 0x0a001f0003067f89 */ /* 0x000ea200000e0000 */
[----:B------:R-:W-:Y:S02]  /*06f0*/  ISETP.NE.AND P1, PT, R0, RZ, PT ;  /* 0x000000ff0000720c */ /* 0x000fe40003f25270 */
[----:B------:R-:W-:-:S11]  /*0700*/  ISETP.GE.U32.AND P2, PT, R7, UR6, PT ;  /* 0x0000000607007c0c */ /* 0x000fd6000bf46070 */
[----:B-1----:R-:W1:Y:S02]  /*0710*/  @!P1 S2R R10, SR_CgaCtaId ;  /* 0x00000000000a9919 */ /* 0x002e640000008800 */
[----:B------:R-:W3:Y:S01]  /*0720*/  @!P2 S2R R13, SR_CgaCtaId ;  /* 0x00000000000da919 */ /* 0x000ee20000008800 */
[----:B--2---:R-:W-:Y:S01]  /*0730*/  FADD R6, R6, R3 ;  /* 0x0000000306067221 */ /* 0x004fe20000000000 */
[----:B------:R-:W-:-:S04]  /*0740*/  @!P1 MOV R3, 0x400 ;  /* 0x0000040000039802 */ /* 0x000fc80000000f00 */
[----:B------:R-:W2:Y:S01]  /*0750*/  SHFL.DOWN PT, R9, R6, 0x8, 0x1f ;  /* 0x09001f0006097f89 */ /* 0x000ea200000e0000 */
[----:B------:R-:W-:-:S05]  /*0760*/  @!P1 VIADD R3, R3, 0x80 ;  /* 0x0000008003039836 */ /* 0x000fca0000000000 */
[----:B-1----:R-:W-:-:S05]  /*0770*/  @!P1 LEA R3, R10, R3, 0x18 ;  /* 0x000000030a039211 */ /* 0x002fca00078ec0ff */
[----:B------:R-:W-:Y:S02]  /*0780*/  @!P1 IMAD R3, R2, 0x4, R3 ;  /* 0x0000000402039824 */ /* 0x000fe400078e0203 */
[----:B--2---:R-:W-:Y:S01]  /*0790*/  FADD R9, R6, R9 ;  /* 0x0000000906097221 */ /* 0x004fe20000000000 */
[----:B------:R-:W-:-:S04]  /*07a0*/  @!P2 MOV R6, 0x400 ;  /* 0x000004000006a802 */ /* 0x000fc80000000f00 */
[----:B------:R-:W1:Y:S01]  /*07b0*/  SHFL.DOWN PT, R8, R9, 0x4, 0x1f ;  /* 0x08801f0009087f89 */ /* 0x000e6200000e0000 */
[----:B------:R-:W-:Y:S02]  /*07c0*/  @!P2 VIADD R6, R6, 0x80 ;  /* 0x000000800606a836 */ /* 0x000fe40000000000 */
[----:B-1----:R-:W-:-:S05]  /*07d0*/  FADD R8, R9, R8 ;  /* 0x0000000809087221 */ /* 0x002fca0000000000 */
[----:B0-----:R-:W0:Y:S02]  /*07e0*/  SHFL.DOWN PT, R11, R8, 0x2, 0x1f ;  /* 0x08401f00080b7f89 */ /* 0x001e2400000e0000 */
[----:B0-----:R-:W-:Y:S01]  /*07f0*/  FADD R11, R8, R11 ;  /* 0x0000000b080b7221 */ /* 0x001fe20000000000 */
[----:B---3--:R-:W-:-:S04]  /*0800*/  @!P2 LEA R8, R13, R6, 0x18 ;  /* 0x000000060d08a211 */ /* 0x008fc800078ec0ff */
[----:B------:R-:W0:Y:S01]  /*0810*/  SHFL.DOWN PT, R0, R11, 0x1, 0x1f ;  /* 0x08201f000b007f89 */ /* 0x000e2200000e0000 */
[----:B------:R-:W-:Y:S01]  /*0820*/  @!P2 LEA R2, R7, R8, 0x2 ;  /* 0x000000080702a211 */ /* 0x000fe200078e10ff */
[----:B0-----:R-:W-:Y:S01]  /*0830*/  FADD R6, R11, R0 ;  /* 0x000000000b067221 */ /* 0x001fe20000000000 */
[----:B------:R-:W-:-:S04]  /*0840*/  IMAD.MOV.U32 R0, RZ, RZ, RZ ;  /* 0x000000ffff007224 */ /* 0x000fc800078e00ff */
[----:B------:R0:W-:Y:S01]  /*0850*/  @!P1 STS [R3], R6 ;  /* 0x0000000603009388 */ /* 0x0001e20000000800 */
[----:B------:R-:W-:Y:S01]  /*0860*/  BAR.SYNC.DEFER_BLOCKING 0x0 ;  /* 0x0000000000007b1d */ /* 0x000fe20000010000 */
[----:B------:R-:W-:-:S05]  /*0870*/  ISETP.GT.U32.AND P1, PT, R7, 0x1f, PT ;  /* 0x0000001f0700780c */ /* 0x000fca0003f24070 */
[----:B------:R0:W1:Y:S08]  /*0880*/  @!P2 LDS R0, [R2] ;  /* 0x000000000200a984 */ /* 0x0000700000000800 */
[----:B0-----:R-:W-:Y:S05]  /*0890*/  @P1 BRA `(.L_x_11) ;  /* 0x0000000000301947 */ /* 0x001fea0003800000 */
[----:B------:R-:W-:-:S03]  /*08a0*/  UMOV UR4, 0xffffffff ;  /* 0xffffffff00047882 */ /* 0x000fc60000000000 */
[----:B------:R-:W-:Y:S05]  /*08b0*/  BRA.DIV UR4, `(.L_x_12) ;  /* 0x00000006043c7947 */ /* 0x000fea000b800000 */
[----:B-1----:R-:W0:Y:S02]  /*08c0*/  SHFL.DOWN PT, R3, R0, 0x10, 0x1f ;  /* 0x0a001f0000037f89 */ /* 0x002e2400000e0000 */
[----:B0-----:R-:W-:-:S05]  /*08d0*/  FADD R3, R0, R3 ;  /* 0x0000000300037221 */ /* 0x001fca0000000000 */
[----:B------:R-:W0:Y:S02]  /*08e0*/  SHFL.DOWN PT, R2, R3, 0x8, 0x1f ;  /* 0x09001f0003027f89 */ /* 0x000e2400000e0000 */
[----:B0-----:R-:W-:-:S05]  /*08f0*/  FADD R2, R3, R2 ;  /* 0x0000000203027221 */ /* 0x001fca0000000000 */
[----:B------:R-:W0:Y:S02]  /*0900*/  SHFL.DOWN PT, R9, R2, 0x4, 0x1f ;  /* 0x08801f0002097f89 */ /* 0x000e2400000e0000 */
[----:B0-----:R-:W-:-:S05]  /*0910*/  FADD R9, R2, R9 ;  /* 0x0000000902097221 */ /* 0x001fca0000000000 */
[----:B------:R-:W0:Y:S02]  /*0920*/  SHFL.DOWN PT, R6, R9, 0x2, 0x1f ;  /* 0x08401f0009067f89 */ /* 0x000e2400000e0000 */
[----:B0-----:R-:W-:-:S05]  /*0930*/  FADD R6, R9, R6 ;  /* 0x0000000609067221 */ /* 0x001fca0000000000 */
[----:B------:R0:W1:Y:S02]  /*0940*/  SHFL.DOWN PT, R11, R6, 0x1, 0x1f ;  /* 0x08201f00060b7f89 */ /* 0x00006400000e0000 */
.L_x_27:
[----:B-1----:R-:W-:-:S07]  /*0950*/  FADD R0, R6, R11 ;  /* 0x0000000b06007221 */ /* 0x002fce0000000000 */
.L_x_11:
[----:B------:R-:W2:Y:S01]  /*0960*/  @P0 S2R R3, SR_CgaCtaId ;  /* 0x0000000000030919 */ /* 0x000ea20000008800 */
[----:B------:R-:W-:Y:S01]  /*0970*/  @P0 MOV R2, 0x400 ;  /* 0x0000040000020802 */ /* 0x000fe20000000f00 */
[----:B------:R-:W-:Y:S05]  /*0980*/  WARPSYNC.ALL ;  /* 0x0000000000007948 */ /* 0x000fea0003800000 */
[----:B------:R-:W-:Y:S02]  /*0990*/  ISETP.GE.AND P1, PT, R7, UR10, PT ;  /* 0x0000000a07007c0c */ /* 0x000fe4000bf26270 */
[----:B--2---:R-:W-:-:S05]  /*09a0*/  @P0 LEA R3, R3, R2, 0x18 ;  /* 0x0000000203030211 */ /* 0x004fca00078ec0ff */
[----:B-1----:R1:W-:Y:S01]  /*09b0*/  @P0 STS [R3+0x104], R0 ;  /* 0x0001040003000388 */ /* 0x0023e20000000800 */
[----:B------:R-:W-:Y:S06]  /*09c0*/  BAR.SYNC.DEFER_BLOCKING 0x0 ;  /* 0x0000000000007b1d */ /* 0x000fec0000010000 */
[----:B------:R-:W-:Y:S05]  /*09d0*/  @P1 EXIT ;  /* 0x000000000000194d */ /* 0x000fea0003800000 */
[----:B------:R-:W2:Y:S01]  /*09e0*/  S2UR UR5, SR_CgaCtaId ;  /* 0x00000000000579c3 */ /* 0x000ea20000008800 */
[----:B------:R-:W-:Y:S02]  /*09f0*/  UMOV UR4, 0x400 ;  /* 0x0000040000047882 */ /* 0x000fe40000000000 */
[----:B--2---:R-:W-:-:S09]  /*0a00*/  ULEA UR4, UR5, UR4, 0x18 ;  /* 0x0000000405047291 */ /* 0x004fd2000f8ec0ff */
[----:B-1----:R-:W1:Y:S02]  /*0a10*/  LDS R3, [UR4+0x104] ;  /* 0x00010404ff037984 */ /* 0x002e640008000800 */
[----:B------:R-:W2:Y:S02]  /*0a20*/  LDCU UR4, c[0x0][0x38c] ;  /* 0x00007180ff0477ac */ /* 0x000ea40008000800 */
.L_x_15:
[----:B------:R-:W-:-:S05]  /*0a30*/  IMAD.WIDE R8, R7, 0x4, R4 ;  /* 0x0000000407087825 */ /* 0x000fca00078e0204 */
[----:B------:R-:W3:Y:S01]  /*0a40*/  LDG.E R0, desc[UR8][R8.64] ;  /* 0x0000000808007981 */ /* 0x000ee2000c1e1900 */
[----:B-1----:R-:W1:Y:S01]  /*0a50*/  MUFU.RCP R2, R3 ;  /* 0x0000000300027308 */ /* 0x002e620000001000 */
[----:B------:R-:W-:Y:S01]  /*0a60*/  BSSY.RECONVERGENT B0, `(.L_x_13) ;  /* 0x000000b000007945 */ /* 0x000fe20003800200 */
[----:B-1----:R-:W-:-:S04]  /*0a70*/  FFMA R11, -R3, R2, 1 ;  /* 0x3f800000030b7423 */ /* 0x002fc80000000102 */
[----:B------:R-:W-:Y:S02]  /*0a80*/  FFMA R11, R2, R11, R2 ;  /* 0x0000000b020b7223 */ /* 0x000fe40000000002 */
[----:B---3--:R-:W1:Y:S02]  /*0a90*/  FCHK P0, R0, R3 ;  /* 0x0000000300007302 */ /* 0x008e640000000000 */
[----:B------:R-:W-:-:S04]  /*0aa0*/  FFMA R2, R0, R11, RZ ;  /* 0x0000000b00027223 */ /* 0x000fc800000000ff */
[----:B0-----:R-:W-:-:S04]  /*0ab0*/  FFMA R6, -R3, R2, R0 ;  /* 0x0000000203067223 */ /* 0x001fc80000000100 */
[----:B------:R-:W-:Y:S01]  /*0ac0*/  FFMA R11, R11, R6, R2 ;  /* 0x000000060b0b7223 */ /* 0x000fe20000000002 */
[----:B-1----:R-:W-:Y:S06]  /*0ad0*/  @!P0 BRA `(.L_x_14) ;  /* 0x00000000000c8947 */ /* 0x002fec0003800000 */
[----:B------:R-:W-:-:S07]  /*0ae0*/  MOV R2, 0xb00 ;  /* 0x00000b0000027802 */ /* 0x000fce0000000f00 */
[----:B--2---:R-:W-:Y:S05]  /*0af0*/  CALL.REL.NOINC `($__internal_0_$__cuda_sm3x_div_rn_noftz_f32_slowpath) ;  /* 0x0000000400407944 */ /* 0x004fea0003c00000 */
[----:B------:R-:W-:-:S07]  /*0b00*/  IMAD.MOV.U32 R11, RZ, RZ, R0 ;  /* 0x000000ffff0b7224 */ /* 0x000fce00078e0000 */
.L_x_14:
[----:B--2---:R-:W-:Y:S05]  /*0b10*/  BSYNC.RECONVERGENT B0 ;  /* 0x0000000000007941 */ /* 0x004fea0003800200 */
.L_x_13:
[----:B------:R3:W-:Y:S01]  /*0b20*/  STG.E desc[UR8][R8.64], R11 ;  /* 0x0000000b08007986 */ /* 0x0007e2000c101908 */
[----:B------:R-:W-:-:S05]  /*0b30*/  VIADD R7, R7, UR7 ;  /* 0x0000000707077c36 */ /* 0x000fca0008000000 */
[----:B------:R-:W-:-:S13]  /*0b40*/  ISETP.GE.AND P0, PT, R7, UR4, PT ;  /* 0x0000000407007c0c */ /* 0x000fda000bf06270 */
[----:B---3--:R-:W-:Y:S05]  /*0b50*/  @!P0 BRA `(.L_x_15) ;  /* 0xfffffffc00b48947 */ /* 0x008fea000383ffff */
[----:B------:R-:W-:Y:S05]  /*0b60*/  EXIT ;  /* 0x000000000000794d */ /* 0x000fea0003800000 */
.L_x_7:
[----:B------:R-:W-:Y:S02]  /*0b70*/  HFMA2 R15, -RZ, RZ, 0, 1.847743988037109375e-06 ;  /* 0x0000001fff0f7431 */ /* 0x000fe400000001ff */
[----:B-1----:R-:W-:Y:S02]  /*0b80*/  IMAD.MOV.U32 R13, RZ, RZ, R3 ;  /* 0x000000ffff0d7224 */ /* 0x002fe400078e0003 */
[----:B------:R-:W-:Y:S02]  /*0b90*/  IMAD.MOV.U32 R14, RZ, RZ, 0x10 ;  /* 0x00000010ff0e7424 */ /* 0x000fe400078e00ff */
[----:B------:R-:W-:-:S07]  /*0ba0*/  IMAD.MOV.U32 R12, RZ, RZ, -0x1 ;  /* 0xffffffffff0c7424 */ /* 0x000fce00078e00ff */
[----:B------:R-:W-:Y:S05]  /*0bb0*/  WARPSYNC.COLLECTIVE R12, `(.L_x_16) ;  /* 0x000000000c087348 */ /* 0x000fea0003c00000 */
[----:B------:R0:W1:Y:S02]  /*0bc0*/  SHFL.DOWN P1, R10, R13, R14, R15 ;  /* 0x0800000e0d0a7389 */ /* 0x000064000002000f */
[----:B01----:R-:W-:Y:S05]  /*0bd0*/  ENDCOLLECTIVE ;  /* 0x000000000000791b */ /* 0x003fea0003800000 */
.L_x_16:
[----:B------:R-:W-:Y:S02]  /*0be0*/  IMAD.MOV.U32 R14, RZ, RZ, 0x8 ;  /* 0x00000008ff0e7424 */ /* 0x000fe400078e00ff */
[----:B------:R-:W-:-:S05]  /*0bf0*/  IMAD.MOV.U32 R6, RZ, RZ, R10 ;  /* 0x000000ffff067224 */ /* 0x000fca00078e000a */
[----:B------:R-:W-:-:S05]  /*0c00*/  FMNMX R6, R6, R3, !PT ;  /* 0x0000000306067209 */ /* 0x000fca0007800000 */
[----:B------:R-:W-:-:S07]  /*0c10*/  IMAD.MOV.U32 R13, RZ, RZ, R6 ;  /* 0x000000ffff0d7224 */ /* 0x000fce00078e0006 */
[----:B------:R-:W-:Y:S05]  /*0c20*/  WARPSYNC.COLLECTIVE R12, `(.L_x_17) ;  /* 0x000000000c087348 */ /* 0x000fea0003c00000 */
[----:B------:R0:W1:Y:S02]  /*0c30*/  SHFL.DOWN P1, R10, R13, R14, R15 ;  /* 0x0800000e0d0a7389 */ /* 0x000064000002000f */
[----:B01----:R-:W-:Y:S05]  /*0c40*/  ENDCOLLECTIVE ;  /* 0x000000000000791b */ /* 0x003fea0003800000 */
.L_x_17:
[----:B------:R-:W-:Y:S01]  /*0c50*/  IMAD.MOV.U32 R14, RZ, RZ, 0x4 ;  /* 0x00000004ff0e7424 */ /* 0x000fe200078e00ff */
[----:B------:R-:W-:-:S04]  /*0c60*/  MOV R9, R10 ;  /* 0x0000000a00097202 */ /* 0x000fc80000000f00 */
[----:B------:R-:W-:-:S05]  /*0c70*/  FMNMX R9, R6, R9, !PT ;  /* 0x0000000906097209 */ /* 0x000fca0007800000 */
[----:B------:R-:W-:-:S07]  /*0c80*/  IMAD.MOV.U32 R13, RZ, RZ, R9 ;  /* 0x000000ffff0d7224 */ /* 0x000fce00078e0009 */
[----:B------:R-:W-:Y:S05]  /*0c90*/  WARPSYNC.COLLECTIVE R12, `(.L_x_18) ;  /* 0x000000000c087348 */ /* 0x000fea0003c00000 */
[----:B------:R0:W1:Y:S02]  /*0ca0*/  SHFL.DOWN P1, R10, R13, R14, R15 ;  /* 0x0800000e0d0a7389 */ /* 0x000064000002000f */
[----:B01----:R-:W-:Y:S05]  /*0cb0*/  ENDCOLLECTIVE ;  /* 0x000000000000791b */ /* 0x003fea0003800000 */
.L_x_18:
[----:B------:R-:W-:Y:S02]  /*0cc0*/  HFMA2 R14, -RZ, RZ, 0, 1.1920928955078125e-07 ;  /* 0x00000002ff0e7431 */ /* 0x000fe400000001ff */
[----:B------:R-:W-:-:S05]  /*0cd0*/  IMAD.MOV.U32 R8, RZ, RZ, R10 ;  /* 0x000000ffff087224 */ /* 0x000fca00078e000a */
[----:B------:R-:W-:-:S05]  /*0ce0*/  FMNMX R8, R9, R8, !PT ;  /* 0x0000000809087209 */ /* 0x000fca0007800000 */
[----:B------:R-:W-:-:S07]  /*0cf0*/  IMAD.MOV.U32 R13, RZ, RZ, R8 ;  /* 0x000000ffff0d7224 */ /* 0x000fce00078e0008 */
[----:B------:R-:W-:Y:S05]  /*0d00*/  WARPSYNC.COLLECTIVE R12, `(.L_x_19) ;  /* 0x000000000c087348 */ /* 0x000fea0003c00000 */
[----:B------:R0:W1:Y:S02]  /*0d10*/  SHFL.DOWN P1, R10, R13, R14, R15 ;  /* 0x0800000e0d0a7389 */ /* 0x000064000002000f */
[----:B01----:R-:W-:Y:S05]  /*0d20*/  ENDCOLLECTIVE ;  /* 0x000000000000791b */ /* 0x003fea0003800000 */
.L_x_19:
[----:B------:R-:W-:Y:S02]  /*0d30*/  IMAD.MOV.U32 R14, RZ, RZ, 0x1 ;  /* 0x00000001ff0e7424 */ /* 0x000fe400078e00ff */
[----:B------:R-:W-:-:S05]  /*0d40*/  IMAD.MOV.U32 R11, RZ, RZ, R10 ;  /* 0x000000ffff0b7224 */ /* 0x000fca00078e000a */
[----:B------:R-:W-:-:S05]  /*0d50*/  FMNMX R11, R8, R11, !PT ;  /* 0x0000000b080b7209 */ /* 0x000fca0007800000 */
[----:B------:R-:W-:-:S07]  /*0d60*/  IMAD.MOV.U32 R13, RZ, RZ, R11 ;  /* 0x000000ffff0d7224 */ /* 0x000fce00078e000b */
[----:B------:R-:W-:Y:S05]  /*0d70*/  WARPSYNC.COLLECTIVE R12, `(.L_x_20) ;  /* 0x000000000c087348 */ /* 0x000fea0003c00000 */
[----:B------:R0:W1:Y:S02]  /*0d80*/  SHFL.DOWN P1, R10, R13, R14, R15 ;  /* 0x0800000e0d0a7389 */ /* 0x000064000002000f */
[----:B01----:R-:W-:Y:S05]  /*0d90*/  ENDCOLLECTIVE ;  /* 0x000000000000791b */ /* 0x003fea0003800000 */
.L_x_20:
[----:B------:R-:W-:Y:S05]  /*0da0*/  BRA `(.L_x_21) ;  /* 0xfffffff400b47947 */ /* 0x000fea000383ffff */
.L_x_12:
[----:B-1----:R-:W-:Y:S01]  /*0db0*/  IMAD.MOV.U32 R13, RZ, RZ, R0 ;  /* 0x000000ffff0d7224 */ /* 0x002fe200078e0000 */
[----:B------:R-:W-:Y:S01]  /*0dc0*/  MOV R14, 0x10 ;  /* 0x00000010000e7802 */ /* 0x000fe20000000f00 */
[----:B------:R-:W-:Y:S02]  /*0dd0*/  IMAD.MOV.U32 R15, RZ, RZ, 0x1f ;  /* 0x0000001fff0f7424 */ /* 0x000fe400078e00ff */
[----:B------:R-:W-:-:S07]  /*0de0*/  IMAD.MOV.U32 R12, RZ, RZ, -0x1 ;  /* 0xffffffffff0c7424 */ /* 0x000fce00078e00ff */
[----:B------:R-:W-:Y:S05]  /*0df0*/  WARPSYNC.COLLECTIVE R12, `(.L_x_22) ;  /* 0x000000000c087348 */ /* 0x000fea0003c00000 */
[----:B------:R0:W1:Y:S02]  /*0e00*/  SHFL.DOWN P1, R10, R13, R14, R15 ;  /* 0x0800000e0d0a7389 */ /* 0x000064000002000f */
[----:B01----:R-:W-:Y:S05]  /*0e10*/  ENDCOLLECTIVE ;  /* 0x000000000000791b */ /* 0x003fea0003800000 */
.L_x_22:
[----:B------:R-:W-:Y:S02]  /*0e20*/  HFMA2 R14, -RZ, RZ, 0, 4.76837158203125e-07 ;  /* 0x00000008ff0e7431 */ /* 0x000fe400000001ff */
[----:B------:R-:W-:-:S04]  /*0e30*/  IMAD.MOV.U32 R3, RZ, RZ, R10 ;  /* 0x000000ffff037224 */ /* 0x000fc800078e000a */
[----:B------:R-:W-:-:S04]  /*0e40*/  FADD R3, R0, R3 ;  /* 0x0000000300037221 */ /* 0x000fc80000000000 */
[----:B------:R-:W-:-:S07]  /*0e50*/  IMAD.MOV.U32 R13, RZ, RZ, R3 ;  /* 0x000000ffff0d7224 */ /* 0x000fce00078e0003 */
[----:B------:R-:W-:Y:S05]  /*0e60*/  WARPSYNC.COLLECTIVE R12, `(.L_x_23) ;  /* 0x000000000c087348 */ /* 0x000fea0003c00000 */
[----:B------:R0:W1:Y:S02]  /*0e70*/  SHFL.DOWN P1, R10, R13, R14, R15 ;  /* 0x0800000e0d0a7389 */ /* 0x000064000002000f */
[----:B01----:R-:W-:Y:S05]  /*0e80*/  ENDCOLLECTIVE ;  /* 0x000000000000791b */ /* 0x003fea0003800000 */
.L_x_23:
[----:B------:R-:W-:Y:S02]  /*0e90*/  IMAD.MOV.U32 R14, RZ, RZ, 0x4 ;  /* 0x00000004ff0e7424 */ /* 0x000fe400078e00ff */
[----:B------:R-:W-:-:S04]  /*0ea0*/  IMAD.MOV.U32 R2, RZ, RZ, R10 ;  /* 0x000000ffff027224 */ /* 0x000fc800078e000a */
[----:B------:R-:W-:-:S04]  /*0eb0*/  FADD R2, R3, R2 ;  /* 0x0000000203027221 */ /* 0x000fc80000000000 */
[----:B------:R-:W-:-:S07]  /*0ec0*/  IMAD.MOV.U32 R13, RZ, RZ, R2 ;  /* 0x000000ffff0d7224 */ /* 0x000fce00078e0002 */
[----:B------:R-:W-:Y:S05]  /*0ed0*/  WARPSYNC.COLLECTIVE R12, `(.L_x_24) ;  /* 0x000000000c087348 */ /* 0x000fea0003c00000 */
[----:B------:R0:W1:Y:S02]  /*0ee0*/  SHFL.DOWN P1, R10, R13, R14, R15 ;  /* 0x0800000e0d0a7389 */ /* 0x000064000002000f */
[----:B01----:R-:W-:Y:S05]  /*0ef0*/  ENDCOLLECTIVE ;  /* 0x000000000000791b */ /* 0x003fea0003800000 */
.L_x_24:
[----:B------:R-:W-:Y:S02]  /*0f00*/  IMAD.MOV.U32 R14, RZ, RZ, 0x2 ;  /* 0x00000002ff0e7424 */ /* 0x000fe400078e00ff */
[----:B------:R-:W-:-:S04]  /*0f10*/  IMAD.MOV.U32 R9, RZ, RZ, R10 ;  /* 0x000000ffff097224 */ /* 0x000fc800078e000a */
[----:B------:R-:W-:-:S05]  /*0f20*/  FADD R9, R2, R9 ;  /* 0x0000000902097221 */ /* 0x000fca0000000000 */
[----:B------:R-:W-:-:S07]  /*0f30*/  MOV R13, R9 ;  /* 0x00000009000d7202 */ /* 0x000fce0000000f00 */
[----:B------:R-:W-:Y:S05]  /*0f40*/  WARPSYNC.COLLECTIVE R12, `(.L_x_25) ;  /* 0x000000000c087348 */ /* 0x000fea0003c00000 */
[----:B------:R0:W1:Y:S02]  /*0f50*/  SHFL.DOWN P1, R10, R13, R14, R15 ;  /* 0x0800000e0d0a7389 */ /* 0x000064000002000f */
[----:B01----:R-:W-:Y:S05]  /*0f60*/  ENDCOLLECTIVE ;  /* 0x000000000000791b */ /* 0x003fea0003800000 */
.L_x_25:
[----:B------:R-:W-:Y:S02]  /*0f70*/  IMAD.MOV.U32 R14, RZ, RZ, 0x1 ;  /* 0x00000001ff0e7424 */ /* 0x000fe400078e00ff */
[----:B------:R-:W-:-:S04]  /*0f80*/  IMAD.MOV.U32 R6, RZ, RZ, R10 ;  /* 0x000000ffff067224 */ /* 0x000fc800078e000a */
[----:B------:R-:W-:-:S04]  /*0f90*/  FADD R6, R9, R6 ;  /* 0x0000000609067221 */ /* 0x000fc80000000000 */
[----:B------:R-:W-:-:S07]  /*0fa0*/  IMAD.MOV.U32 R13, RZ, RZ, R6 ;  /* 0x000000ffff0d7224 */ /* 0x000fce00078e0006 */
[----:B------:R-:W-:Y:S05]  /*0fb0*/  WARPSYNC.COLLECTIVE R12, `(.L_x_26) ;  /* 0x000000000c087348 */ /* 0x000fea0003c00000 */
[----:B------:R0:W1:Y:S02]  /*0fc0*/  SHFL.DOWN P1, R10, R13, R14, R15 ;  /* 0x0800000e0d0a7389 */ /* 0x000064000002000f */
[----:B01----:R-:W-:Y:S05]  /*0fd0*/  ENDCOLLECTIVE ;  /* 0x000000000000791b */ /* 0x003fea0003800000 */
.L_x_26:
[----:B------:R-:W-:Y:S01]  /*0fe0*/  MOV R11, R10 ;  /* 0x0000000a000b7202 */ /* 0x000fe20000000f00 */
[----:B------:R-:W-:Y:S06]  /*0ff0*/  BRA `(.L_x_27) ;  /* 0xfffffff800547947 */ /* 0x000fec000383ffff */
        .weak           $__internal_0_$__cuda_sm3x_div_rn_noftz_f32_slowpath
        .type           $__internal_0_$__cuda_sm3x_div_rn_noftz_f32_slowpath,@function
        .size           $__internal_0_$__cuda_sm3x_div_rn_noftz_f32_slowpath,(.L_x_43 - $__internal_0_$__cuda_sm3x_div_rn_noftz_f32_slowpath)
$__internal_0_$__cuda_sm3x_div_rn_noftz_f32_slowpath:
[--C-:B------:R-:W-:Y:S01]  /*1000*/  SHF.R.U32.HI R10, RZ, 0x17, R3.reuse ;  /* 0x00000017ff0a7819 */ /* 0x100fe20000011603 */
[----:B------:R-:W-:Y:S01]  /*1010*/  BSSY.RECONVERGENT B1, `(.L_x_28) ;  /* 0x0000064000017945 */ /* 0x000fe20003800200 */
[--C-:B------:R-:W-:Y:S01]  /*1020*/  SHF.R.U32.HI R6, RZ, 0x17, R0.reuse ;  /* 0x00000017ff067819 */ /* 0x100fe20000011600 */
[----:B------:R-:W-:Y:S01]  /*1030*/  IMAD.MOV.U32 R11, RZ, RZ, R0 ;  /* 0x000000ffff0b7224 */ /* 0x000fe200078e0000 */
[----:B------:R-:W-:Y:S01]  /*1040*/  LOP3.LUT R10, R10, 0xff, RZ, 0xc0, !PT ;  /* 0x000000ff0a0a7812 */ /* 0x000fe200078ec0ff */
[----:B------:R-:W-:Y:S01]  /*1050*/  IMAD.MOV.U32 R12, RZ, RZ, R3 ;  /* 0x000000ffff0c7224 */ /* 0x000fe200078e0003 */
[----:B------:R-:W-:-:S03]  /*1060*/  LOP3.LUT R16, R6, 0xff, RZ, 0xc0, !PT ;  /* 0x000000ff06107812 */ /* 0x000fc600078ec0ff */
[----:B------:R-:W-:Y:S02]  /*1070*/  VIADD R13, R10, 0xffffffff ;  /* 0xffffffff0a0d7836 */ /* 0x000fe40000000000 */
[----:B------:R-:W-:-:S03]  /*1080*/  VIADD R14, R16, 0xffffffff ;  /* 0xffffffff100e7836 */ /* 0x000fc60000000000 */
[----:B------:R-:W-:-:S04]  /*1090*/  ISETP.GT.U32.AND P0, PT, R13, 0xfd, PT ;  /* 0x000000fd0d00780c */ /* 0x000fc80003f04070 */
[----:B------:R-:W-:-:S13]  /*10a0*/  ISETP.GT.U32.OR P0, PT, R14, 0xfd, P0 ;  /* 0x000000fd0e00780c */ /* 0x000fda0000704470 */
[----:B------:R-:W-:Y:S01]  /*10b0*/  @!P0 MOV R6, RZ ;  /* 0x000000ff00068202 */ /* 0x000fe20000000f00 */
[----:B------:R-:W-:Y:S06]  /*10c0*/  @!P0 BRA `(.L_x_29) ;  /* 0x00000000005c8947 */ /* 0x000fec0003800000 */
[----:B------:R-:W-:Y:S02]  /*10d0*/  FSETP.GTU.FTZ.AND P1, PT, |R3|, +INF , PT ;  /* 0x7f8000000300780b */ /* 0x000fe40003f3c200 */
[----:B------:R-:W-:-:S04]  /*10e0*/  FSETP.GTU.FTZ.AND P0, PT, |R0|, +INF , PT ;  /* 0x7f8000000000780b */ /* 0x000fc80003f1c200 */
[----:B------:R-:W-:-:S13]  /*10f0*/  PLOP3.LUT P0, PT, P0, P1, PT, 0xf8, 0x8f ;  /* 0x00000000008f781c */ /* 0x000fda0000703f70 */
[----:B------:R-:W-:Y:S05]  /*1100*/  @P0 BRA `(.L_x_30) ;  /* 0x00000004004c0947 */ /* 0x000fea0003800000 */
[----:B------:R-:W-:-:S13]  /*1110*/  LOP3.LUT P0, RZ, R12, 0x7fffffff, R11, 0xc8, !PT ;  /* 0x7fffffff0cff7812 */ /* 0x000fda000780c80b */
[----:B------:R-:W-:Y:S05]  /*1120*/  @!P0 BRA `(.L_x_31) ;  /* 0x00000004003c8947 */ /* 0x000fea0003800000 */
[C---:B------:R-:W-:Y:S02]  /*1130*/  FSETP.NEU.FTZ.AND P2, PT, |R0|.reuse, +INF , PT ;  /* 0x7f8000000000780b */ /* 0x040fe40003f5d200 */
[----:B------:R-:W-:Y:S02]  /*1140*/  FSETP.NEU.FTZ.AND P1, PT, |R3|, +INF , PT ;  /* 0x7f8000000300780b */ /* 0x000fe40003f3d200 */
[----:B------:R-:W-:-:S11]  /*1150*/  FSETP.NEU.FTZ.AND P0, PT, |R0|, +INF , PT ;  /* 0x7f8000000000780b */ /* 0x000fd60003f1d200 */
[----:B------:R-:W-:Y:S05]  /*1160*/  @!P1 BRA !P2, `(.L_x_31) ;  /* 0x00000004002c9947 */ /* 0x000fea0005000000 */
[----:B------:R-:W-:-:S04]  /*1170*/  LOP3.LUT P2, RZ, R11, 0x7fffffff, RZ, 0xc0, !PT ;  /* 0x7fffffff0bff7812 */ /* 0x000fc8000784c0ff */
[----:B------:R-:W-:-:S13]  /*1180*/  PLOP3.LUT P1, PT, P1, P2, PT, 0x2f, 0xf2 ;  /* 0x0000000000f2781c */ /* 0x000fda0000f24577 */
[----:B------:R-:W-:Y:S05]  /*1190*/  @P1 BRA `(.L_x_32) ;  /* 0x0000000400181947 */ /* 0x000fea0003800000 */
[----:B------:R-:W-:-:S04]  /*11a0*/  LOP3.LUT P1, RZ, R12, 0x7fffffff, RZ, 0xc0, !PT ;  /* 0x7fffffff0cff7812 */ /* 0x000fc8000782c0ff */
[----:B------:R-:W-:-:S13]  /*11b0*/  PLOP3.LUT P0, PT, P0, P1, PT, 0x2f, 0xf2 ;  /* 0x0000000000f2781c */ /* 0x000fda0000702577 */
[----:B------:R-:W-:Y:S05]  /*11c0*/  @P0 BRA `(.L_x_33) ;  /* 0x0000000400000947 */ /* 0x000fea0003800000 */
[----:B------:R-:W-:Y:S02]  /*11d0*/  ISETP.GE.AND P0, PT, R14, RZ, PT ;  /* 0x000000ff0e00720c */ /* 0x000fe40003f06270 */
[----:B------:R-:W-:-:S11]  /*11e0*/  ISETP.GE.AND P1, PT, R13, RZ, PT ;  /* 0x000000ff0d00720c */ /* 0x000fd60003f26270 */
[----:B------:R-:W-:Y:S02]  /*11f0*/  @P0 IMAD.MOV.U32 R6, RZ, RZ, RZ ;  /* 0x000000ffff060224 */ /* 0x000fe400078e00ff */
[----:B------:R-:W-:Y:S01]  /*1200*/  @!P0 FFMA R11, R0, 1.84467440737095516160e+19, RZ ;  /* 0x5f800000000b8823 */ /* 0x000fe200000000ff */
[----:B------:R-:W-:Y:S02]  /*1210*/  @!P0 IMAD.MOV.U32 R6, RZ, RZ, -0x40 ;  /* 0xffffffc0ff068424 */ /* 0x000fe400078e00ff */
[----:B------:R-:W-:Y:S02]  /*1220*/  @!P1 FFMA R12, R3, 1.84467440737095516160e+19, RZ ;  /* 0x5f800000030c9823 */ /* 0x000fe400000000ff */
[----:B------:R-:W-:-:S07]  /*1230*/  @!P1 VIADD R6, R6, 0x40 ;  /* 0x0000004006069836 */ /* 0x000fce0000000000 */
.L_x_29:
[----:B------:R-:W-:Y:S01]  /*1240*/  LEA R13, R10, 0xc0800000, 0x17 ;  /* 0xc08000000a0d7811 */ /* 0x000fe200078eb8ff */
[----:B------:R-:W-:Y:S03]  /*1250*/  BSSY.RECONVERGENT B2, `(.L_x_34) ;  /* 0x0000036000027945 */ /* 0x000fe60003800200 */
[----:B------:R-:W-:Y:S01]  /*1260*/  IADD3 R13, PT, PT, -R13, R12, RZ ;  /* 0x0000000c0d0d7210 */ /* 0x000fe20007ffe1ff */
[----:B------:R-:W-:-:S03]  /*1270*/  VIADD R12, R16, 0xffffff81 ;  /* 0xffffff81100c7836 */ /* 0x000fc60000000000 */
[----:B------:R-:W0:Y:S01]  /*1280*/  MUFU.RCP R14, R13 ;  /* 0x0000000d000e7308 */ /* 0x000e220000001000 */
[----:B------:R-:W-:Y:S01]  /*1290*/  FADD.FTZ R15, -R13, -RZ ;  /* 0x800000ff0d0f7221 */ /* 0x000fe20000010100 */
[----:B------:R-:W-:-:S03]  /*12a0*/  IMAD R0, R12, -0x800000, R11 ;  /* 0xff8000000c007824 */ /* 0x000fc600078e020b */
[----:B0-----:R-:W-:-:S04]  /*12b0*/  FFMA R17, R14, R15, 1 ;  /* 0x3f8000000e117423 */ /* 0x001fc8000000000f */
[----:B------:R-:W-:-:S04]  /*12c0*/  FFMA R16, R14, R17, R14 ;  /* 0x000000110e107223 */ /* 0x000fc8000000000e */
[----:B------:R-:W-:-:S04]  /*12d0*/  FFMA R11, R0, R16, RZ ;  /* 0x00000010000b7223 */ /* 0x000fc800000000ff */
[----:B------:R-:W-:-:S04]  /*12e0*/  FFMA R14, R15, R11, R0 ;  /* 0x0000000b0f0e7223 */ /* 0x000fc80000000000 */
[----:B------:R-:W-:Y:S01]  /*12f0*/  FFMA R17, R16, R14, R11 ;  /* 0x0000000e10117223 */ /* 0x000fe2000000000b */
[----:B------:R-:W-:-:S03]  /*1300*/  IADD3 R11, PT, PT, R12, 0x7f, -R10 ;  /* 0x0000007f0c0b7810 */ /* 0x000fc60007ffe80a */
[----:B------:R-:W-:Y:S02]  /*1310*/  FFMA R14, R15, R17, R0 ;  /* 0x000000110f0e7223 */ /* 0x000fe40000000000 */
[----:B------:R-:W-:Y:S02]  /*1320*/  IMAD.IADD R11, R11, 0x1, R6 ;  /* 0x000000010b0b7824 */ /* 0x000fe400078e0206 */
[----:B------:R-:W-:-:S05]  /*1330*/  FFMA R0, R16, R14, R17 ;  /* 0x0000000e10007223 */ /* 0x000fca0000000011 */
[----:B------:R-:W-:-:S04]  /*1340*/  SHF.R.U32.HI R10, RZ, 0x17, R0 ;  /* 0x00000017ff0a7819 */ /* 0x000fc80000011600 */
[----:B------:R-:W-:-:S05]  /*1350*/  LOP3.LUT R10, R10, 0xff, RZ, 0xc0, !PT ;  /* 0x000000ff0a0a7812 */ /* 0x000fca00078ec0ff */
[----:B------:R-:W-:-:S05]  /*1360*/  IMAD.IADD R12, R10, 0x1, R11 ;  /* 0x000000010a0c7824 */ /* 0x000fca00078e020b */
[----:B------:R-:W-:-:S04]  /*1370*/  IADD3 R6, PT, PT, R12, -0x1, RZ ;  /* 0xffffffff0c067810 */ /* 0x000fc80007ffe0ff */
[----:B------:R-:W-:-:S13]  /*1380*/  ISETP.GE.U32.AND P0, PT, R6, 0xfe, PT ;  /* 0x000000fe0600780c */ /* 0x000fda0003f06070 */
[----:B------:R-:W-:Y:S05]  /*1390*/  @!P0 BRA `(.L_x_35) ;  /* 0x0000000000808947 */ /* 0x000fea0003800000 */
[----:B------:R-:W-:-:S13]  /*13a0*/  ISETP.GT.AND P0, PT, R12, 0xfe, PT ;  /* 0x000000fe0c00780c */ /* 0x000fda0003f04270 */
[----:B------:R-:W-:Y:S05]  /*13b0*/  @P0 BRA `(.L_x_36) ;  /* 0x00000000006c0947 */ /* 0x000fea0003800000 */
[----:B------:R-:W-:-:S13]  /*13c0*/  ISETP.GE.AND P0, PT, R12, 0x1, PT ;  /* 0x000000010c00780c */ /* 0x000fda0003f06270 */
[----:B------:R-:W-:Y:S05]  /*13d0*/  @P0 BRA `(.L_x_37) ;  /* 0x0000000000740947 */ /* 0x000fea0003800000 */
[----:B------:R-:W-:Y:S02]  /*13e0*/  ISETP.GE.AND P0, PT, R12, -0x18, PT ;  /* 0xffffffe80c00780c */ /* 0x000fe40003f06270 */
[----:B------:R-:W-:-:S11]  /*13f0*/  LOP3.LUT R0, R0, 0x80000000, RZ, 0xc0, !PT ;  /* 0x8000000000007812 */ /* 0x000fd600078ec0ff */
[----:B------:R-:W-:Y:S05]  /*1400*/  @!P0 BRA `(.L_x_37) ;  /* 0x0000000000688947 */ /* 0x000fea0003800000 */
[-CC-:B------:R-:W-:Y:S01]  /*1410*/  FFMA.RZ R6, R16, R14.reuse, R17.reuse ;  /* 0x0000000e10067223 */ /* 0x180fe2000000c011 */
[----:B------:R-:W-:Y:S02]  /*1420*/  VIADD R13, R12, 0x20 ;  /* 0x000000200c0d7836 */ /* 0x000fe40000000000 */
[-CC-:B------:R-:W-:Y:S01]  /*1430*/  FFMA.RM R11, R16, R14.reuse, R17.reuse ;  /* 0x0000000e100b7223 */ /* 0x180fe20000004011 */
[----:B------:R-:W-:Y:S02]  /*1440*/  ISETP.NE.AND P2, PT, R12, RZ, PT ;  /* 0x000000ff0c00720c */ /* 0x000fe40003f45270 */
[----:B------:R-:W-:Y:S01]  /*1450*/  LOP3.LUT R10, R6, 0x7fffff, RZ, 0xc0, !PT ;  /* 0x007fffff060a7812 */ /* 0x000fe200078ec0ff */
[----:B------:R-:W-:Y:S01]  /*1460*/  FFMA.RP R6, R16, R14, R17 ;  /* 0x0000000e10067223 */ /* 0x000fe20000008011 */
[----:B------:R-:W-:Y:S01]  /*1470*/  ISETP.NE.AND P1, PT, R12, RZ, PT ;  /* 0x000000ff0c00720c */ /* 0x000fe20003f25270 */
[----:B------:R-:W-:Y:S01]  /*1480*/  IMAD.MOV R12, RZ, RZ, -R12 ;  /* 0x000000ffff0c7224 */ /* 0x000fe200078e0a0c */
[----:B------:R-:W-:-:S02]  /*1490*/  LOP3.LUT R10, R10, 0x800000, RZ, 0xfc, !PT ;  /* 0x008000000a0a7812 */ /* 0x000fc400078efcff */
[----:B------:R-:W-:Y:S02]  /*14a0*/  FSETP.NEU.FTZ.AND P0, PT, R6, R11, PT ;  /* 0x0000000b0600720b */ /* 0x000fe40003f1d000 */
[----:B------:R-:W-:Y:S02]  /*14b0*/  SHF.L.U32 R13, R10, R13, RZ ;  /* 0x0000000d0a0d7219 */ /* 0x000fe400000006ff */
[----:B------:R-:W-:Y:S02]  /*14c0*/  SEL R11, R12, RZ, P2 ;  /* 0x000000ff0c0b7207 */ /* 0x000fe40001000000 */
[----:B------:R-:W-:Y:S02]  /*14d0*/  ISETP.NE.AND P1, PT, R13, RZ, P1 ;  /* 0x000000ff0d00720c */ /* 0x000fe40000f25270 */
[----:B------:R-:W-:Y:S02]  /*14e0*/  SHF.R.U32.HI R11, RZ, R11, R10 ;  /* 0x0000000bff0b7219 */ /* 0x000fe4000001160a */
[----:B------:R-:W-:-:S02]  /*14f0*/  PLOP3.LUT P0, PT, P0, P1, PT, 0xf8, 0x8f ;  /* 0x00000000008f781c */ /* 0x000fc40000703f70 */
[----:B------:R-:W-:Y:S02]  /*1500*/  SHF.R.U32.HI R13, RZ, 0x1, R11 ;  /* 0x00000001ff0d7819 */ /* 0x000fe4000001160b */
[----:B------:R-:W-:-:S04]  /*1510*/  SEL R6, RZ, 0x1, !P0 ;  /* 0x00000001ff067807 */ /* 0x000fc80004000000 */
[----:B------:R-:W-:-:S04]  /*1520*/  LOP3.LUT R6, R6, 0x1, R13, 0xf8, !PT ;  /* 0x0000000106067812 */ /* 0x000fc800078ef80d */
[----:B------:R-:W-:-:S05]  /*1530*/  LOP3.LUT R6, R6, R11, RZ, 0xc0, !PT ;  /* 0x0000000b06067212 */ /* 0x000fca00078ec0ff */
[----:B------:R-:W-:-:S05]  /*1540*/  IMAD.IADD R13, R13, 0x1, R6 ;  /* 0x000000010d0d7824 */ /* 0x000fca00078e0206 */
[----:B------:R-:W-:Y:S01]  /*1550*/  LOP3.LUT R0, R13, R0, RZ, 0xfc, !PT ;  /* 0x000000000d007212 */ /* 0x000fe200078efcff */
[----:B------:R-:W-:Y:S06]  /*1560*/  BRA `(.L_x_37) ;  /* 0x0000000000107947 */ /* 0x000fec0003800000 */
.L_x_36:
[----:B------:R-:W-:-:S04]  /*1570*/  LOP3.LUT R0, R0, 0x80000000, RZ, 0xc0, !PT ;  /* 0x8000000000007812 */ /* 0x000fc800078ec0ff */
[----:B------:R-:W-:Y:S01]  /*1580*/  LOP3.LUT R0, R0, 0x7f800000, RZ, 0xfc, !PT ;  /* 0x7f80000000007812 */ /* 0x000fe200078efcff */
[----:B------:R-:W-:Y:S06]  /*1590*/  BRA `(.L_x_37) ;  /* 0x0000000000047947 */ /* 0x000fec0003800000 */
.L_x_35:
[----:B------:R-:W-:-:S07]  /*15a0*/  LEA R0, R11, R0, 0x17 ;  /* 0x000000000b007211 */ /* 0x000fce00078eb8ff */
.L_x_37:
[----:B------:R-:W-:Y:S05]  /*15b0*/  BSYNC.RECONVERGENT B2 ;  /* 0x0000000000027941 */ /* 0x000fea0003800200 */
.L_x_34:
[----:B------:R-:W-:Y:S05]  /*15c0*/  BRA `(.L_x_38) ;  /* 0x0000000000207947 */ /* 0x000fea0003800000 */
.L_x_33:
[----:B------:R-:W-:-:S04]  /*15d0*/  LOP3.LUT R0, R12, 0x80000000, R11, 0x48, !PT ;  /* 0x800000000c007812 */ /* 0x000fc800078e480b */
[----:B------:R-:W-:Y:S01]  /*15e0*/  LOP3.LUT R0, R0, 0x7f800000, RZ, 0xfc, !PT ;  /* 0x7f80000000007812 */ /* 0x000fe200078efcff */
[----:B------:R-:W-:Y:S06]  /*15f0*/  BRA `(.L_x_38) ;  /* 0x0000000000147947 */ /* 0x000fec0003800000 */
.L_x_32:
[----:B------:R-:W-:Y:S01]  /*1600*/  LOP3.LUT R0, R12, 0x80000000, R11, 0x48, !PT ;  /* 0x800000000c007812 */ /* 0x000fe200078e480b */
[----:B------:R-:W-:Y:S06]  /*1610*/  BRA `(.L_x_38) ;  /* 0x00000000000c7947 */ /* 0x000fec0003800000 */
.L_x_31:
[----:B------:R-:W0:Y:S01]  /*1620*/  MUFU.RSQ R0, -QNAN ;  /* 0xffc0000000007908 */ /* 0x000e220000001400 */
[----:B------:R-:W-:Y:S05]  /*1630*/  BRA `(.L_x_38) ;  /* 0x0000000000047947 */ /* 0x000fea0003800000 */
.L_x_30:
[----:B------:R-:W-:-:S07]  /*1640*/  FADD.FTZ R0, R0, R3 ;  /* 0x0000000300007221 */ /* 0x000fce0000010000 */
.L_x_38:
[----:B------:R-:W-:Y:S05]  /*1650*/  BSYNC.RECONVERGENT B1 ;  /* 0x0000000000017941 */ /* 0x000fea0003800200 */
.L_x_28:
[----:B------:R-:W-:Y:S02]  /*1660*/  IMAD.MOV.U32 R10, RZ, RZ, R2 ;  /* 0x000000ffff0a7224 */ /* 0x000fe400078e0002 */
[----:B------:R-:W-:-:S04]  /*1670*/  IMAD.MOV.U32 R11, RZ, RZ, 0x0 ;  /* 0x00000000ff0b7424 */ /* 0x000fc800078e00ff */
[----:B0-----:R-:W-:Y:S05]  /*1680*/  RET.REL.NODEC R10 `(_Z13softmaxKernelPfii) ;  /* 0xffffffe80a5c7950 */ /* 0x001fea0003c3ffff */
.L_x_39:
        /* <DEDUP_REMOVED lines=15> */
.L_x_43:


//--------------------- .text._Z9qktKernelPKfS0_Pfiiif --------------------------
	.section	.text._Z9qktKernelPKfS0_Pfiiif,"ax",@progbits
	.align	128
        .global         _Z9qktKernelPKfS0_Pfiiif
        .type           _Z9qktKernelPKfS0_Pfiiif,@function
        .size           _Z9qktKernelPKfS0_Pfiiif,(.L_x_46 - _Z9qktKernelPKfS0_Pfiiif)
        .other          _Z9qktKernelPKfS0_Pfiiif,@"STO_CUDA_ENTRY STV_DEFAULT"
_Z9qktKernelPKfS0_Pfiiif:
.text._Z9qktKernelPKfS0_Pfiiif:
[----:B------:R-:W-:Y:S01]  /*0000*/  LDC R1, c[0x0][0x37c] ;  /* 0x0000df00ff017b82 */ /* 0x000fe20000000800 */
[----:B------:R-:W0:Y:S01]  /*0010*/  S2R R13, SR_CTAID.X ;  /* 0x00000000000d7919 */ /* 0x000e220000002500 */
[----:B------:R-:W1:Y:S06]  /*0020*/  LDCU UR11, c[0x0][0x3a0] ;  /* 0x00007400ff0b77ac */ /* 0x000e6c0008000800 */
[----:B------:R-:W2:Y:S01]  /*0030*/  S2UR UR4, SR_CTAID.Z ;  /* 0x00000000000479c3 */ /* 0x000ea20000002700 */
[----:B------:R-:W-:Y:S01]  /*0040*/  HFMA2 R23, -RZ, RZ, 0, 0 ;  /* 0x00000000ff177431 */ /* 0x000fe200000001ff */
[----:B------:R-:W0:Y:S01]  /*0050*/  S2R R15, SR_TID.X ;  /* 0x00000000000f7919 */ /* 0x000e220000002100 */
[----:B------:R-:W2:Y:S01]  /*0060*/  LDCU UR6, c[0x0][0x39c] ;  /* 0x00007380ff0677ac */ /* 0x000ea20008000800 */
[----:B------:R-:W3:Y:S01]  /*0070*/  S2R R0, SR_CTAID.Y ;  /* 0x0000000000007919 */ /* 0x000ee20000002600 */
[----:B------:R-:W4:Y:S01]  /*0080*/  LDCU.64 UR12, c[0x0][0x358] ;  /* 0x00006b00ff0c77ac */ /* 0x000f220008000a00 */
[----:B------:R-:W3:Y:S01]  /*0090*/  S2R R12, SR_TID.Y ;  /* 0x00000000000c7919 */ /* 0x000ee20000002200 */
[----:B-1----:R-:W-:-:S02]  /*00a0*/  UISETP.GE.AND UP0, UPT, UR11, 0x1, UPT ;  /* 0x000000010b00788c */ /* 0x002fc4000bf06270 */
[----:B--2---:R-:W-:-:S04]  /*00b0*/  UIMAD UR4, UR4, UR6, URZ ;  /* 0x00000006040472a4 */ /* 0x004fc8000f8e02ff */
[----:B------:R-:W-:Y:S01]  /*00c0*/  UIMAD UR10, UR4, UR6, URZ ;  /* 0x00000006040a72a4 */ /* 0x000fe2000f8e02ff */
[----:B0-----:R-:W-:Y:S01]  /*00d0*/  IMAD R13, R13, 0x10, R15 ;  /* 0x000000100d0d7824 */ /* 0x001fe200078e020f */
[----:B---3--:R-:W-:-:S04]  /*00e0*/  LEA R0, R0, R12, 0x4 ;  /* 0x0000000c00007211 */ /* 0x008fc800078e20ff */
[----:B------:R-:W-:Y:S01]  /*00f0*/  VIMNMX R14, PT, PT, R0, R13, !PT ;  /* 0x0000000d000e7248 */ /* 0x000fe20007fe0100 */
[----:B----4-:R-:W-:Y:S06]  /*0100*/  BRA.U !UP0, `(.L_x_40) ;  /* 0x0000000508547547 */ /* 0x010fec000b800000 */
[----:B------:R-:W0:Y:S01]  /*0110*/  S2UR UR8, SR_CgaCtaId ;  /* 0x00000000000879c3 */ /* 0x000e220000008800 */
[----:B------:R-:W-:Y:S01]  /*0120*/  UMOV UR6, 0x400 ;  /* 0x0000040000067882 */ /* 0x000fe20000000000 */
[----:B------:R-:W-:Y:S01]  /*0130*/  UIADD3 UR5, UPT, UPT, UR11, 0xf, URZ ;  /* 0x0000000f0b057890 */ /* 0x000fe2000fffe0ff */
[----:B------:R-:W-:Y:S01]  /*0140*/  IMAD.MOV.U32 R23, RZ, RZ, RZ ;  /* 0x000000ffff177224 */ /* 0x000fe200078e00ff */
[----:B------:R-:W-:Y:S01]  /*0150*/  UIADD3 UR7, UPT, UPT, UR6, 0x400, URZ ;  /* 0x0000040006077890 */ /* 0x000fe2000fffe0ff */
[----:B------:R-:W-:Y:S01]  /*0160*/  IMAD R16, R13, UR11, R12 ;  /* 0x0000000b0d107c24 */ /* 0x000fe2000f8e020c */
[----:B------:R-:W-:Y:S02]  /*0170*/  UIMAD UR4, UR4, UR11, URZ ;  /* 0x0000000b040472a4 */ /* 0x000fe4000f8e02ff */
[----:B------:R-:W-:Y:S01]  /*0180*/  IMAD R19, R0, UR11, R15 ;  /* 0x0000000b00137c24 */ /* 0x000fe2000f8e020f */
[----:B------:R-:W-:Y:S01]  /*0190*/  USHF.R.U32.HI UR5, URZ, 0x4, UR5 ;  /* 0x00000004ff057899 */ /* 0x000fe20008011605 */
[----:B------:R-:W1:Y:S01]  /*01a0*/  LDCU UR14, c[0x0][0x3a0] ;  /* 0x00007400ff0e77ac */ /* 0x000e620008000800 */
[----:B------:R-:W2:Y:S02]  /*01b0*/  LDCU UR9, c[0x0][0x39c] ;  /* 0x00007380ff0977ac */ /* 0x000ea40008000800 */
[----:B------:R-:W-:-:S02]  /*01c0*/  UIADD3 UR5, UPT, UPT, -UR5, URZ, URZ ;  /* 0x000000ff05057290 */ /* 0x000fc4000fffe1ff */
[----:B0-----:R-:W-:Y:S02]  /*01d0*/  ULEA UR7, UR8, UR7, 0x18 ;  /* 0x0000000708077291 */ /* 0x001fe4000f8ec0ff */
[----:B------:R-:W-:Y:S02]  /*01e0*/  ULEA UR6, UR8, UR6, 0x18 ;  /* 0x0000000608067291 */ /* 0x000fe4000f8ec0ff */
[----:B------:R-:W-:Y:S02]  /*01f0*/  USHF.R.S32.HI UR8, URZ, 0x1f, UR4 ;  /* 0x0000001fff087899 */ /* 0x000fe40008011404 */
[----:B------:R-:W-:Y:S02]  /*0200*/  LEA R17, R15, UR7, 0x2 ;  /* 0x000000070f117c11 */ /* 0x000fe4000f8e10ff */
[----:B------:R-:W-:-:S03]  /*0210*/  LEA R18, R12, UR6, 0x6 ;  /* 0x000000060c127c11 */ /* 0x000fc6000f8e30ff */
[----:B------:R-:W-:Y:S01]  /*0220*/  IMAD R20, R12, 0x40, R17 ;  /* 0x000000400c147824 */ /* 0x000fe200078e0211 */
[----:B-12---:R-:W-:-:S07]  /*0230*/  LEA R21, R15, R18, 0x2 ;  /* 0x000000120f157211 */ /* 0x006fce00078e10ff */
.L_x_41:
[----:B------:R-:W-:Y:S01]  /*0240*/  ISETP.GE.U32.AND P0, PT, R15, UR14, PT ;  /* 0x0000000e0f007c0c */ /* 0x000fe2000bf06070 */
[----:B------:R-:W-:Y:S01]  /*0250*/  UMOV UR6, UR9 ;  /* 0x0000000900067c82 */ /* 0x000fe20008000000 */
[----:B------:R-:W-:Y:S01]  /*0260*/  ISETP.GE.U32.AND P1, PT, R12, UR14, PT ;  /* 0x0000000e0c007c0c */ /* 0x000fe2000bf26070 */
[----:B------:R-:W-:Y:S01]  /*0270*/  HFMA2 R22, -RZ, RZ, 0, 0 ;  /* 0x00000000ff167431 */ /* 0x000fe200000001ff */
[----:B------:R-:W-:Y:S01]  /*0280*/  ISETP.GE.OR P0, PT, R0, UR6, P0 ;  /* 0x0000000600007c0c */ /* 0x000fe20008706670 */
[----:B------:R-:W-:Y:S01]  /*0290*/  IMAD.MOV.U32 R29, RZ, RZ, RZ ;  /* 0x000000ffff1d7224 */ /* 0x000fe200078e00ff */
[----:B------:R-:W-:-:S11]  /*02a0*/  ISETP.GE.OR P1, PT, R13, UR6, P1 ;  /* 0x000000060d007c0c */ /* 0x000fd60008f26670 */
[----:B------:R-:W0:Y:S01]  /*02b0*/  @!P0 LDC.64 R2, c[0x0][0x380] ;  /* 0x0000e000ff028b82 */ /* 0x000e220000000a00 */
[----:B------:R-:W-:Y:S02]  /*02c0*/  @!P0 IADD3 R7, P2, PT, R19, UR4, RZ ;  /* 0x0000000413078c10 */ /* 0x000fe4000ff5e0ff */
[----:B------:R-:W-:Y:S02]  /*02d0*/  @!P1 IADD3 R8, P3, PT, R16, UR4, RZ ;  /* 0x0000000410089c10 */ /* 0x000fe4000ff7e0ff */
[----:B------:R-:W-:-:S03]  /*02e0*/  @!P0 IADD3.X R10, PT, PT, RZ, UR8, RZ, P2, !PT ;  /* 0x00000008ff0a8c10 */ /* 0x000fc600097fe4ff */
[----:B------:R-:W1:Y:S01]  /*02f0*/  @!P1 LDC.64 R4, c[0x0][0x388] ;  /* 0x0000e200ff049b82 */ /* 0x000e620000000a00 */
[----:B------:R-:W-:Y:S01]  /*0300*/  @!P1 IMAD.X R9, RZ, RZ, UR8, P3 ;  /* 0x00000008ff099e24 */ /* 0x000fe200098e06ff */
[----:B0-----:R-:W-:-:S04]  /*0310*/  @!P0 LEA R6, P2, R7, R2, 0x2 ;  /* 0x0000000207068211 */ /* 0x001fc800078410ff */
[----:B------:R-:W-:Y:S02]  /*0320*/  @!P0 LEA.HI.X R7, R7, R3, R10, 0x2, P2 ;  /* 0x0000000307078211 */ /* 0x000fe400010f140a */
[----:B-1----:R-:W-:-:S03]  /*0330*/  @!P1 LEA R2, P3, R8, R4, 0x2 ;  /* 0x0000000408029211 */ /* 0x002fc600078610ff */
[----:B------:R-:W2:Y:S01]  /*0340*/  @!P0 LDG.E R22, desc[UR12][R6.64] ;  /* 0x0000000c06168981 */ /* 0x000ea2000c1e1900 */
[----:B------:R-:W-:-:S05]  /*0350*/  @!P1 LEA.HI.X R3, R8, R5, R9, 0x2, P3 ;  /* 0x0000000508039211 */ /* 0x000fca00018f1409 */
[----:B------:R-:W3:Y:S01]  /*0360*/  @!P1 LDG.E R29, desc[UR12][R2.64] ;  /* 0x0000000c021d9981 */ /* 0x000ee2000c1e1900 */
[----:B------:R-:W-:-:S04]  /*0370*/  UIADD3 UR5, UPT, UPT, UR5, 0x1, URZ ;  /* 0x0000000105057890 */ /* 0x000fc8000fffe0ff */
[----:B------:R-:W-:Y:S01]  /*0380*/  UISETP.NE.AND UP0, UPT, UR5, URZ, UPT ;  /* 0x000000ff0500728c */ /* 0x000fe2000bf05270 */
[----:B------:R-:W-:Y:S01]  /*0390*/  IADD3 R12, PT, PT, R12, 0x10, RZ ;  /* 0x000000100c0c7810 */ /* 0x000fe20007ffe0ff */
[----:B------:R-:W-:Y:S01]  /*03a0*/  VIADD R15, R15, 0x10 ;  /* 0x000000100f0f7836 */ /* 0x000fe20000000000 */
[----:B------:R-:W-:Y:S02]  /*03b0*/  IADD3 R16, PT, PT, R16, 0x10, RZ ;  /* 0x0000001010107810 */ /* 0x000fe40007ffe0ff */
[----:B------:R-:W-:Y:S01]  /*03c0*/  IADD3 R19, PT, PT, R19, 0x10, RZ ;  /* 0x0000001013137810 */ /* 0x000fe20007ffe0ff */
[----:B--2---:R-:W-:Y:S04]  /*03d0*/  STS [R21], R22 ;  /* 0x0000001615007388 */ /* 0x004fe80000000800 */
[----:B---3--:R-:W-:Y:S01]  /*03e0*/  STS [R20], R29 ;  /* 0x0000001d14007388 */ /* 0x008fe20000000800 */
[----:B------:R-:W-:Y:S06]  /*03f0*/  BAR.SYNC.DEFER_BLOCKING 0x0 ;  /* 0x0000000000007b1d */ /* 0x000fec0000010000 */
[----:B------:R-:W-:Y:S04]  /*0400*/  LDS R26, [R17] ;  /* 0x00000000111a7984 */ /* 0x000fe80000000800 */
[----:B------:R-:W0:Y:S04]  /*0410*/  LDS.128 R8, [R18] ;  /* 0x0000000012087984 */ /* 0x000e280000000c00 */
[----:B------:R-:W1:Y:S04]  /*0420*/  LDS R28, [R17+0x40] ;  /* 0x00004000111c7984 */ /* 0x000e680000000800 */
[----:B------:R-:W2:Y:S04]  /*0430*/  LDS R27, [R17+0x80] ;  /* 0x00008000111b7984 */ /* 0x000ea80000000800 */
[----:B------:R-:W3:Y:S04]  /*0440*/  LDS R24, [R17+0xc0] ;  /* 0x0000c00011187984 */ /* 0x000ee80000000800 */
[----:B------:R-:W-:Y:S04]  /*0450*/  LDS R25, [R17+0x100] ;  /* 0x0001000011197984 */ /* 0x000fe80000000800 */
[----:B------:R-:W4:Y:S04]  /*0460*/  LDS.128 R4, [R18+0x10] ;  /* 0x0000100012047984 */ /* 0x000f280000000c00 */
[----:B------:R-:W5:Y:S04]  /*0470*/  LDS R2, [R17+0x140] ;  /* 0x0001400011027984 */ /* 0x000f680000000800 */
[----:B------:R-:W-:Y:S04]  /*0480*/  LDS R22, [R17+0x1c0] ;  /* 0x0001c00011167984 */ /* 0x000fe80000000800 */
[----:B------:R-:W-:Y:S01]  /*0490*/  LDS R3, [R17+0x200] ;  /* 0x0002000011037984 */ /* 0x000fe20000000800 */
[----:B0-----:R-:W-:-:S03]  /*04a0*/  FFMA R8, R8, R26, R23 ;  /* 0x0000001a08087223 */ /* 0x001fc60000000017 */
[----:B------:R-:W0:Y:S01]  /*04b0*/  LDS R23, [R17+0x180] ;  /* 0x0001800011177984 */ /* 0x000e220000000800 */
[----:B-1----:R-:W-:-:S04]  /*04c0*/  FFMA R8, R28, R9, R8 ;  /* 0x000000091c087223 */ /* 0x002fc80000000008 */
[----:B--2---:R-:W-:-:S04]  /*04d0*/  FFMA R27, R27, R10, R8 ;  /* 0x0000000a1b1b7223 */ /* 0x004fc80000000008 */
[----:B---3--:R-:W-:Y:S02]  /*04e0*/  FFMA R27, R24, R11, R27 ;  /* 0x0000000b181b7223 */ /* 0x008fe4000000001b */
[----:B------:R-:W1:Y:S04]  /*04f0*/  LDS.128 R8, [R18+0x20] ;  /* 0x0000200012087984 */ /* 0x000e680000000c00 */
[----:B------:R-:W2:Y:S01]  /*0500*/  LDS R24, [R17+0x240] ;  /* 0x0002400011187984 */ /* 0x000ea20000000800 */
[----:B----4-:R-:W-:-:S04]  /*0510*/  FFMA R25, R4, R25, R27 ;  /* 0x0000001904197223 */ /* 0x010fc8000000001b */
[----:B-----5:R-:W-:Y:S02]  /*0520*/  FFMA R2, R2, R5, R25 ;  /* 0x0000000502027223 */ /* 0x020fe40000000019 */
[----:B------:R-:W3:Y:S02]  /*0530*/  LDS R25, [R17+0x280] ;  /* 0x0002800011197984 */ /* 0x000ee40000000800 */
[----:B0-----:R-:W-:Y:S02]  /*0540*/  FFMA R23, R23, R6, R2 ;  /* 0x0000000617177223 */ /* 0x001fe40000000002 */
[----:B------:R-:W0:Y:S02]  /*0550*/  LDS R2, [R17+0x2c0] ;  /* 0x0002c00011027984 */ /* 0x000e240000000800 */
[----:B------:R-:W-:Y:S02]  /*0560*/  FFMA R27, R22, R7, R23 ;  /* 0x00000007161b7223 */ /* 0x000fe40000000017 */
[----:B------:R-:W-:Y:S04]  /*0570*/  LDS R23, [R17+0x300] ;  /* 0x0003000011177984 */ /* 0x000fe80000000800 */
[----:B------:R-:W4:Y:S04]  /*0580*/  LDS.128 R4, [R18+0x30] ;  /* 0x0000300012047984 */ /* 0x000f280000000c00 */
[----:B------:R-:W5:Y:S01]  /*0590*/  LDS R22, [R17+0x340] ;  /* 0x0003400011167984 */ /* 0x000f620000000800 */
[----:B-1----:R-:W-:-:S03]  /*05a0*/  FFMA R27, R8, R3, R27 ;  /* 0x00000003081b7223 */ /* 0x002fc6000000001b */
[----:B------:R-:W1:Y:S04]  /*05b0*/  LDS R3, [R17+0x380] ;  /* 0x0003800011037984 */ /* 0x000e680000000800 */
[----:B------:R-:W1:Y:S01]  /*05c0*/  LDS R8, [R17+0x3c0] ;  /* 0x0003c00011087984 */ /* 0x000e620000000800 */
[----:B--2---:R-:W-:-:S04]  /*05d0*/  FFMA R24, R24, R9, R27 ;  /* 0x0000000918187223 */ /* 0x004fc8000000001b */
[----:B---3--:R-:W-:-:S04]  /*05e0*/  FFMA R25, R25, R10, R24 ;  /* 0x0000000a19197223 */ /* 0x008fc80000000018 */
[----:B0-----:R-:W-:-:S04]  /*05f0*/  FFMA R11, R2, R11, R25 ;  /* 0x0000000b020b7223 */ /* 0x001fc80000000019 */
[----:B----4-:R-:W-:-:S04]  /*0600*/  FFMA R11, R4, R23, R11 ;  /* 0x00000017040b7223 */ /* 0x010fc8000000000b */
[----:B-----5:R-:W-:-:S04]  /*0610*/  FFMA R22, R22, R5, R11 ;  /* 0x0000000516167223 */ /* 0x020fc8000000000b */
[----:B-1----:R-:W-:-:S04]  /*0620*/  FFMA R3, R3, R6, R22 ;  /* 0x0000000603037223 */ /* 0x002fc80000000016 */
[----:B------:R-:W-:Y:S01]  /*0630*/  FFMA R23, R8, R7, R3 ;  /* 0x0000000708177223 */ /* 0x000fe20000000003 */
[----:B------:R-:W-:Y:S06]  /*0640*/  BAR.SYNC.DEFER_BLOCKING 0x0 ;  /* 0x0000000000007b1d */ /* 0x000fec0000010000 */
[----:B------:R-:W-:Y:S05]  /*0650*/  BRA.U UP0, `(.L_x_41) ;  /* 0xfffffff900f87547 */ /* 0x000fea000b83ffff */
.L_x_40:
[----:B------:R-:W-:-:S13]  /*0660*/  ISETP.GE.AND P0, PT, R14, UR6, PT ;  /* 0x000000060e007c0c */ /* 0x000fda000bf06270 */
[----:B------:R-:W-:Y:S05]  /*0670*/  @P0 EXIT ;  /* 0x000000000000094d */ /* 0x000fea0003800000 */
[----:B------:R-:W0:Y:S01]  /*0680*/  LDCU.64 UR8, c[0x0][0x390] ;  /* 0x00007200ff0877ac */ /* 0x000e220008000a00 */
[----:B------:R-:W-:Y:S01]  /*0690*/  IMAD R0, R0, UR6, R13 ;  /* 0x0000000600007c24 */ /* 0x000fe2000f8e020d */
[----:B------:R-:W1:Y:S04]  /*06a0*/  LDCU UR5, c[0x0][0x3a4] ;  /* 0x00007480ff0577ac */ /* 0x000e680008000800 */
[----:B------:R-:W-:Y:S01]  /*06b0*/  IADD3 R3, P0, PT, R0, UR10, RZ ;  /* 0x0000000a00037c10 */ /* 0x000fe2000ff1e0ff */
[----:B------:R-:W-:-:S06]  /*06c0*/  USHF.R.S32.HI UR4, URZ, 0x1f, UR10 ;  /* 0x0000001fff047899 */ /* 0x000fcc000801140a */
[----:B------:R-:W-:Y:S02]  /*06d0*/  LEA.HI.X.SX32 R0, R0, UR4, 0x1, P0 ;  /* 0x0000000400007c11 */ /* 0x000fe400080f0eff */
[----:B0-----:R-:W-:-:S04]  /*06e0*/  LEA R2, P0, R3, UR8, 0x2 ;  /* 0x0000000803027c11 */ /* 0x001fc8000f8010ff */
[----:B------:R-:W-:Y:S01]  /*06f0*/  LEA.HI.X R3, R3, UR9, R0, 0x2, P0 ;  /* 0x0000000903037c11 */ /* 0x000fe200080f1400 */
[----:B-1----:R-:W-:-:S05]  /*0700*/  FMUL R23, R23, UR5 ;  /* 0x0000000517177c20 */ /* 0x002fca0008400000 */
[----:B------:R-:W-:Y:S01]  /*0710*/  STG.E desc[UR12][R2.64], R23 ;  /* 0x0000001702007986 */ /* 0x000fe2000c10190c */
[----:B------:R-:W-:Y:S05]  /*0720*/  EXIT ;  /* 0x000000000000794d */ /* 0x000fea0003800000 */
.L_x_42:
        /* <DEDUP_REMOVED lines=13> */
.L_x_46:


//--------------------- .nv.shared._Z8pvKernelPKfS0_Pfiii --------------------------
	.section	.nv.shared._Z8pvKernelPKfS0_Pfiii,"aw",@nobits
	.sectionflags	@""
	.align	4
.nv.shared._Z8pvKernelPKfS0_Pfiii:
	.zero		3072


//--------------------- .nv.shared.reserved.0     --------------------------
	.section	.nv.shared.reserved.0,"aw",@nobits
	.weak		__nv_reservedSMEM_offset_0_alias
	.size		__nv_reservedSMEM_offset_0_alias, 0, 64
	.other		__nv_reservedSMEM_offset_0_alias,@"STO_CUDA_RESERVED_SHARED STV_DEFAULT"
__nv_reservedSMEM_offset_0_alias:
	.zero		0
	.zero		64


//--------------------- .nv.shared._Z13softmaxKernelPfii --------------------------
	.section	.nv.shared._Z13softmaxKernelPfii,"aw",@nobits
	.sectionflags	@""
	.align	4
.nv.shared._Z13softmaxKernelPfii:
	.zero		1288


//--------------------- .nv.shared._Z9qktKernelPKfS0_Pfiiif --------------------------
	.section	.nv.shared._Z9qktKernelPKfS0_Pfiiif,"aw",@nobits
	.sectionflags	@""
	.align	4
.nv.shared._Z9qktKernelPKfS0_Pfiiif:
	.zero		3072


//--------------------- .nv.constant0._Z8pvKernelPKfS0_Pfiii --------------------------
	.section	.nv.constant0._Z8pvKernelPKfS0_Pfiii,"a",@progbits
	.sectionflags	@""
	.align	4
.nv.constant0._Z8pvKernelPKfS0_Pfiii:
	.zero		932


//--------------------- .nv.constant0._Z13softmaxKernelPfii --------------------------
	.section	.nv.constant0._Z13softmaxKernelPfii,"a",@progbits
	.sectionflags	@""
	.align	4
.nv.constant0._Z13softmaxKernelPfii:
	.zero		912


//--------------------- .nv.constant0._Z9qktKernelPKfS0_Pfiiif --------------------------
	.section	.nv.constant0._Z9qktKernelPKfS0_Pfiiif,"a",@progbits
	.sectionflags	@""
	.align	4
.nv.constant0._Z9qktKernelPKfS0_Pfiiif:
	.zero		936


//--------------------- SYMBOLS --------------------------

	.type		.nv.reservedSmem.offset0,@object
	.size		.nv.reservedSmem.offset0,0x4
	.type		.nv.reservedSmem.cap,@object
	.size		.nv.reservedSmem.cap,0x4
